//
// Generated by NVIDIA NVVM Compiler
//
// Compiler Build ID: CL-36424714
// Cuda compilation tools, release 13.0, V13.0.88
// Based on NVVM 20.0.0
//

.version 9.0
.target sm_100
.address_size 64

	// .globl	_Z19render_image_cuda_dPhddddi

.visible .entry _Z19render_image_cuda_dPhddddi(
	.param .u64 .ptr .align 1 _Z19render_image_cuda_dPhddddi_param_0,
	.param .f64 _Z19render_image_cuda_dPhddddi_param_1,
	.param .f64 _Z19render_image_cuda_dPhddddi_param_2,
	.param .f64 _Z19render_image_cuda_dPhddddi_param_3,
	.param .f64 _Z19render_image_cuda_dPhddddi_param_4,
	.param .u32 _Z19render_image_cuda_dPhddddi_param_5
)
{
	.reg .pred 	%p<29>;
	.reg .b16 	%rs<10>;
	.reg .b32 	%r<24>;
	.reg .b64 	%rd<7>;
	.reg .b64 	%fd<108>;

	ld.param.u64 	%rd2, [_Z19render_image_cuda_dPhddddi_param_0];
	ld.param.f64 	%fd15, [_Z19render_image_cuda_dPhddddi_param_2];
	ld.param.f64 	%fd17, [_Z19render_image_cuda_dPhddddi_param_4];
	ld.param.u32 	%r13, [_Z19render_image_cuda_dPhddddi_param_5];
	cvta.to.global.u64 	%rd1, %rd2;
	mov.u32 	%r14, %tid.x;
	mov.u32 	%r15, %ctaid.x;
	mov.u32 	%r1, %ntid.x;
	mad.lo.s32 	%r21, %r15, %r1, %r14;
	mul.lo.s32 	%r3, %r13, %r13;
	setp.ge.s32 	%p1, %r21, %r3;
	@%p1 bra 	$L__BB0_11;
	cvt.rn.f64.s32 	%fd1, %r13;
	mov.u32 	%r16, %nctaid.x;
	mul.lo.s32 	%r4, %r1, %r16;
$L__BB0_2:
	ld.param.f64 	%fd105, [_Z19render_image_cuda_dPhddddi_param_3];
	ld.param.f64 	%fd104, [_Z19render_image_cuda_dPhddddi_param_1];
	div.s32 	%r17, %r21, %r13;
	mul.lo.s32 	%r18, %r17, %r13;
	sub.s32 	%r19, %r21, %r18;
	cvt.rn.f64.s32 	%fd18, %r19;
	mul.f64 	%fd19, %fd105, %fd18;
	div.rn.f64 	%fd20, %fd19, %fd1;
	add.f64 	%fd2, %fd104, %fd20;
	cvt.rn.f64.s32 	%fd21, %r17;
	mul.f64 	%fd22, %fd17, %fd21;
	div.rn.f64 	%fd23, %fd22, %fd1;
	add.f64 	%fd3, %fd15, %fd23;
	abs.f64 	%fd24, %fd2;
	abs.f64 	%fd25, %fd3;
	setp.gt.f64 	%p2, %fd24, %fd25;
	selp.f64 	%fd26, %fd24, %fd25, %p2;
	selp.f64 	%fd27, %fd25, %fd24, %p2;
	div.rn.f64 	%fd28, %fd27, %fd26;
	fma.rn.f64 	%fd29, %fd28, %fd28, 0d3FF0000000000000;
	sqrt.rn.f64 	%fd30, %fd29;
	mul.f64 	%fd31, %fd26, %fd30;
	setp.eq.f64 	%p3, %fd26, 0d0000000000000000;
	setp.gt.f64 	%p4, %fd26, 0d7FEFFFFFFFFFFFFF;
	setp.gt.f64 	%p5, %fd27, 0d7FEFFFFFFFFFFFFF;
	add.f64 	%fd32, %fd24, %fd25;
	selp.f64 	%fd33, %fd32, %fd31, %p4;
	selp.f64 	%fd34, %fd32, %fd33, %p3;
	selp.f64 	%fd35, %fd32, %fd34, %p5;
	setp.gt.f64 	%p6, %fd35, 0d4000000000000000;
	@%p6 bra 	$L__BB0_15;
	mov.b32 	%r6, 1;
	mov.f64 	%fd106, %fd3;
	mov.f64 	%fd107, %fd2;
$L__BB0_4:
	mul.f64 	%fd36, %fd107, %fd107;
	mul.f64 	%fd37, %fd106, %fd106;
	sub.f64 	%fd38, %fd36, %fd37;
	mul.f64 	%fd39, %fd107, %fd106;
	fma.rn.f64 	%fd40, %fd107, %fd106, %fd39;
	add.f64 	%fd6, %fd2, %fd38;
	add.f64 	%fd7, %fd3, %fd40;
	abs.f64 	%fd41, %fd6;
	abs.f64 	%fd42, %fd7;
	setp.gt.f64 	%p7, %fd41, %fd42;
	selp.f64 	%fd43, %fd41, %fd42, %p7;
	selp.f64 	%fd44, %fd42, %fd41, %p7;
	div.rn.f64 	%fd45, %fd44, %fd43;
	fma.rn.f64 	%fd46, %fd45, %fd45, 0d3FF0000000000000;
	sqrt.rn.f64 	%fd47, %fd46;
	mul.f64 	%fd48, %fd43, %fd47;
	setp.eq.f64 	%p8, %fd43, 0d0000000000000000;
	setp.gt.f64 	%p9, %fd43, 0d7FEFFFFFFFFFFFFF;
	setp.gt.f64 	%p10, %fd44, 0d7FEFFFFFFFFFFFFF;
	add.f64 	%fd49, %fd41, %fd42;
	selp.f64 	%fd50, %fd49, %fd48, %p9;
	selp.f64 	%fd51, %fd49, %fd50, %p8;
	selp.f64 	%fd52, %fd49, %fd51, %p10;
	setp.gt.f64 	%p11, %fd52, 0d4000000000000000;
	mov.u32 	%r23, %r6;
	@%p11 bra 	$L__BB0_9;
	mul.f64 	%fd53, %fd6, %fd6;
	mul.f64 	%fd54, %fd7, %fd7;
	sub.f64 	%fd55, %fd53, %fd54;
	mul.f64 	%fd56, %fd6, %fd7;
	fma.rn.f64 	%fd57, %fd6, %fd7, %fd56;
	add.f64 	%fd8, %fd2, %fd55;
	add.f64 	%fd9, %fd3, %fd57;
	abs.f64 	%fd58, %fd8;
	abs.f64 	%fd59, %fd9;
	setp.gt.f64 	%p12, %fd58, %fd59;
	selp.f64 	%fd60, %fd58, %fd59, %p12;
	selp.f64 	%fd61, %fd59, %fd58, %p12;
	div.rn.f64 	%fd62, %fd61, %fd60;
	fma.rn.f64 	%fd63, %fd62, %fd62, 0d3FF0000000000000;
	sqrt.rn.f64 	%fd64, %fd63;
	mul.f64 	%fd65, %fd60, %fd64;
	setp.eq.f64 	%p13, %fd60, 0d0000000000000000;
	setp.gt.f64 	%p14, %fd60, 0d7FEFFFFFFFFFFFFF;
	setp.gt.f64 	%p15, %fd61, 0d7FEFFFFFFFFFFFFF;
	add.f64 	%fd66, %fd58, %fd59;
	selp.f64 	%fd67, %fd66, %fd65, %p14;
	selp.f64 	%fd68, %fd66, %fd67, %p13;
	selp.f64 	%fd69, %fd66, %fd68, %p15;
	setp.gt.f64 	%p16, %fd69, 0d4000000000000000;
	@%p16 bra 	$L__BB0_8;
	mul.f64 	%fd70, %fd8, %fd8;
	mul.f64 	%fd71, %fd9, %fd9;
	sub.f64 	%fd72, %fd70, %fd71;
	mul.f64 	%fd73, %fd8, %fd9;
	fma.rn.f64 	%fd74, %fd8, %fd9, %fd73;
	add.f64 	%fd10, %fd2, %fd72;
	add.f64 	%fd11, %fd3, %fd74;
	abs.f64 	%fd75, %fd10;
	abs.f64 	%fd76, %fd11;
	setp.gt.f64 	%p17, %fd75, %fd76;
	selp.f64 	%fd77, %fd75, %fd76, %p17;
	selp.f64 	%fd78, %fd76, %fd75, %p17;
	div.rn.f64 	%fd79, %fd78, %fd77;
	fma.rn.f64 	%fd80, %fd79, %fd79, 0d3FF0000000000000;
	sqrt.rn.f64 	%fd81, %fd80;
	mul.f64 	%fd82, %fd77, %fd81;
	setp.eq.f64 	%p18, %fd77, 0d0000000000000000;
	setp.gt.f64 	%p19, %fd77, 0d7FEFFFFFFFFFFFFF;
	setp.gt.f64 	%p20, %fd78, 0d7FEFFFFFFFFFFFFF;
	add.f64 	%fd83, %fd75, %fd76;
	selp.f64 	%fd84, %fd83, %fd82, %p19;
	selp.f64 	%fd85, %fd83, %fd84, %p18;
	selp.f64 	%fd86, %fd83, %fd85, %p20;
	setp.gt.f64 	%p21, %fd86, 0d4000000000000000;
	@%p21 bra 	$L__BB0_7;
	bra.uni 	$L__BB0_12;
$L__BB0_7:
	add.s32 	%r23, %r6, 2;
	bra.uni 	$L__BB0_9;
$L__BB0_8:
	add.s32 	%r23, %r6, 1;
$L__BB0_9:
	cvt.u16.u32 	%rs4, %r23;
	mul.hi.u16 	%rs5, %rs4, -32639;
	shr.u16 	%rs6, %rs5, 7;
	mul.lo.s16 	%rs7, %rs6, 255;
	sub.s16 	%rs9, %rs4, %rs7;
$L__BB0_10:
	cvt.s64.s32 	%rd3, %r21;
	add.s64 	%rd4, %rd1, %rd3;
	st.global.u8 	[%rd4], %rs9;
	add.s32 	%r21, %r21, %r4;
	setp.lt.s32 	%p28, %r21, %r3;
	@%p28 bra 	$L__BB0_2;
$L__BB0_11:
	ret;
$L__BB0_12:
	add.s32 	%r23, %r6, 3;
	setp.eq.s32 	%p22, %r23, 25500;
	mov.b16 	%rs9, 255;
	@%p22 bra 	$L__BB0_10;
	mul.f64 	%fd87, %fd10, %fd10;
	mul.f64 	%fd88, %fd11, %fd11;
	sub.f64 	%fd89, %fd87, %fd88;
	mul.f64 	%fd90, %fd10, %fd11;
	fma.rn.f64 	%fd91, %fd10, %fd11, %fd90;
	add.f64 	%fd107, %fd2, %fd89;
	add.f64 	%fd106, %fd3, %fd91;
	abs.f64 	%fd92, %fd107;
	abs.f64 	%fd93, %fd106;
	setp.gt.f64 	%p23, %fd92, %fd93;
	selp.f64 	%fd94, %fd92, %fd93, %p23;
	selp.f64 	%fd95, %fd93, %fd92, %p23;
	div.rn.f64 	%fd96, %fd95, %fd94;
	fma.rn.f64 	%fd97, %fd96, %fd96, 0d3FF0000000000000;
	sqrt.rn.f64 	%fd98, %fd97;
	mul.f64 	%fd99, %fd94, %fd98;
	setp.eq.f64 	%p24, %fd94, 0d0000000000000000;
	setp.gt.f64 	%p25, %fd94, 0d7FEFFFFFFFFFFFFF;
	setp.gt.f64 	%p26, %fd95, 0d7FEFFFFFFFFFFFFF;
	add.f64 	%fd100, %fd92, %fd93;
	selp.f64 	%fd101, %fd100, %fd99, %p25;
	selp.f64 	%fd102, %fd100, %fd101, %p24;
	selp.f64 	%fd103, %fd100, %fd102, %p26;
	setp.gt.f64 	%p27, %fd103, 0d4000000000000000;
	@%p27 bra 	$L__BB0_9;
	add.s32 	%r6, %r6, 4;
	bra.uni 	$L__BB0_4;
$L__BB0_15:
	cvt.s64.s32 	%rd5, %r21;
	add.s64 	%rd6, %rd1, %rd5;
	mov.b16 	%rs8, 0;
	st.global.u8 	[%rd6], %rs8;
	bra.uni 	$L__BB0_11;

}


// ===== COMPILED SASS (sm_100) =====

	.target	sm_100

	.elftype	@"ET_EXEC"


//--------------------- .note.nv.tkinfo           --------------------------
	.section	.note.nv.tkinfo,"",@"SHT_NOTE"
	.sectionflags	@"SHF_NOTE_NV_TKINFO"
	.tkinfo
        /*0018*/ 	.word	0x00000002
        /*0030*/ 	.string	""
        /*0030*/ 	.string	"ptxas"
        /*0030*/ 	.string	"Cuda compilation tools, release 13.0, V13.0.88"
        /*0030*/ 	.string	"Build cuda_13.0.r13.0/compiler.36424714_0"
        /*0030*/ 	.string	"-arch sm_100 -m 64 "



//--------------------- .note.nv.cuinfo           --------------------------
	.section	.note.nv.cuinfo,"",@"SHT_NOTE"
	.sectionflags	@"SHF_NOTE_NV_CUINFO"
        /*0018*/ 	.short	0x0002
        /*001a*/ 	.short	0x0064
        /*001c*/ 	.short	0x0082
	.zero		2


//--------------------- .nv.info                  --------------------------
	.section	.nv.info,"",@"SHT_CUDA_INFO"
	.align	4


	//----- nvinfo : EIATTR_REGCOUNT
	.align		4
        /*0000*/ 	.byte	0x04, 0x2f
        /*0002*/ 	.short	(.L_1 - .L_0)
	.align		4
.L_0:
        /*0004*/ 	.word	index@(_Z19render_image_cuda_dPhddddi)
        /*0008*/ 	.word	0x0000002a


	//----- nvinfo : EIATTR_FRAME_SIZE
	.align		4
.L_1:
        /*000c*/ 	.byte	0x04, 0x11
        /*000e*/ 	.short	(.L_3 - .L_2)
	.align		4
.L_2:
        /*0010*/ 	.word	index@($__internal_1_$__cuda_sm20_dsqrt_rn_f64_mediumpath_v1)
        /*0014*/ 	.word	0x00000000


	//----- nvinfo : EIATTR_FRAME_SIZE
	.align		4
.L_3:
        /*0018*/ 	.byte	0x04, 0x11
        /*001a*/ 	.short	(.L_5 - .L_4)
	.align		4
.L_4:
        /*001c*/ 	.word	index@($__internal_0_$__cuda_sm20_div_rn_f64_full)
        /*0020*/ 	.word	0x00000000


	//----- nvinfo : EIATTR_FRAME_SIZE
	.align		4
.L_5:
        /*0024*/ 	.byte	0x04, 0x11
        /*0026*/ 	.short	(.L_7 - .L_6)
	.align		4
.L_6:
        /*0028*/ 	.word	index@(_Z19render_image_cuda_dPhddddi)
        /*002c*/ 	.word	0x00000000


	//----- nvinfo : EIATTR_MIN_STACK_SIZE
	.align		4
.L_7:
        /*0030*/ 	.byte	0x04, 0x12
        /*0032*/ 	.short	(.L_9 - .L_8)
	.align		4
.L_8:
        /*0034*/ 	.word	index@(_Z19render_image_cuda_dPhddddi)
        /*0038*/ 	.word	0x00000000
.L_9:


//--------------------- .nv.compat                --------------------------
	.section	.nv.compat,"",@"SHT_CUDA_COMPAT_INFO"
	.align	4
        /*0000*/ 	.byte	0x02, 0x09, 0x00, 0x00, 0x02, 0x02, 0x01, 0x00, 0x02, 0x05, 0x05, 0x00, 0x03, 0x07, 0x01, 0x01
        /*0010*/ 	.byte	0x02, 0x03, 0x00, 0x00, 0x02, 0x06, 0x01, 0x00, 0x04, 0x0b, 0x08, 0x00, 0x01, 0x00, 0x00, 0x00
        /*0020*/ 	.byte	0x00, 0x00, 0x00, 0x00


//--------------------- .nv.info._Z19render_image_cuda_dPhddddi --------------------------
	.section	.nv.info._Z19render_image_cuda_dPhddddi,"",@"SHT_CUDA_INFO"
	.sectionflags	@""
	.align	4


	//----- nvinfo : EIATTR_CUDA_API_VERSION
	.align		4
        /*0000*/ 	.byte	0x04, 0x37
        /*0002*/ 	.short	(.L_11 - .L_10)
.L_10:
        /*0004*/ 	.word	0x00000082


	//----- nvinfo : EIATTR_KPARAM_INFO
	.align		4
.L_11:
        /*0008*/ 	.byte	0x04, 0x17
        /*000a*/ 	.short	(.L_13 - .L_12)
.L_12:
        /*000c*/ 	.word	0x00000000
        /*0010*/ 	.short	0x0005
        /*0012*/ 	.short	0x0028
        /*0014*/ 	.byte	0x00, 0xf0, 0x11, 0x00


	//----- nvinfo : EIATTR_KPARAM_INFO
	.align		4
.L_13:
        /*0018*/ 	.byte	0x04, 0x17
        /*001a*/ 	.short	(.L_15 - .L_14)
.L_14:
        /*001c*/ 	.word	0x00000000
        /*0020*/ 	.short	0x0004
        /*0022*/ 	.short	0x0020
        /*0024*/ 	.byte	0x00, 0xf0, 0x21, 0x00


	//----- nvinfo : EIATTR_KPARAM_INFO
	.align		4
.L_15:
        /*0028*/ 	.byte	0x04, 0x17
        /*002a*/ 	.short	(.L_17 - .L_16)
.L_16:
        /*002c*/ 	.word	0x00000000
        /*0030*/ 	.short	0x0003
        /*0032*/ 	.short	0x0018
        /*0034*/ 	.byte	0x00, 0xf0, 0x21, 0x00


	//----- nvinfo : EIATTR_KPARAM_INFO
	.align		4
.L_17:
        /*0038*/ 	.byte	0x04, 0x17
        /*003a*/ 	.short	(.L_19 - .L_18)
.L_18:
        /*003c*/ 	.word	0x00000000
        /*0040*/ 	.short	0x0002
        /*0042*/ 	.short	0x0010
        /*0044*/ 	.byte	0x00, 0xf0, 0x21, 0x00


	//----- nvinfo : EIATTR_KPARAM_INFO
	.align		4
.L_19:
        /*0048*/ 	.byte	0x04, 0x17
        /*004a*/ 	.short	(.L_21 - .L_20)
.L_20:
        /*004c*/ 	.word	0x00000000
        /*0050*/ 	.short	0x0001
        /*0052*/ 	.short	0x0008
        /*0054*/ 	.byte	0x00, 0xf0, 0x21, 0x00


	//----- nvinfo : EIATTR_KPARAM_INFO
	.align		4
.L_21:
        /*0058*/ 	.byte	0x04, 0x17
        /*005a*/ 	.short	(.L_23 - .L_22)
.L_22:
        /*005c*/ 	.word	0x00000000
        /*0060*/ 	.short	0x0000
        /*0062*/ 	.short	0x0000
        /*0064*/ 	.byte	0x00, 0xf5, 0x21, 0x00


	//----- nvinfo : EIATTR_SPARSE_MMA_MASK
	.align		4
.L_23:
        /*0068*/ 	.byte	0x03, 0x50
        /*006a*/ 	.short	0x0000


	//----- nvinfo : EIATTR_MAXREG_COUNT
	.align		4
        /*006c*/ 	.byte	0x03, 0x1b
        /*006e*/ 	.short	0x00ff


	//----- nvinfo : EIATTR_MERCURY_ISA_VERSION
	.align		4
        /*0070*/ 	.byte	0x03, 0x5f
        /*0072*/ 	.short	0x0101


	//----- nvinfo : EIATTR_VRC_CTA_INIT_COUNT
	.align		4
        /*0074*/ 	.byte	0x02, 0x4a
	.zero		1
	.zero		1


	//----- nvinfo : EIATTR_EXIT_INSTR_OFFSETS
	.align		4
        /*0078*/ 	.byte	0x04, 0x1c
        /*007a*/ 	.short	(.L_25 - .L_24)


	//   ....[0]....
.L_24:
        /*007c*/ 	.word	0x00000080


	//   ....[1]....
        /*0080*/ 	.word	0x00002010


	//   ....[2]....
        /*0084*/ 	.word	0x00002060


	//----- nvinfo : EIATTR_CRS_STACK_SIZE
	.align		4
.L_25:
        /*0088*/ 	.byte	0x04, 0x1e
        /*008a*/ 	.short	(.L_27 - .L_26)
.L_26:
        /*008c*/ 	.word	0x00000000


	//----- nvinfo : EIATTR_CBANK_PARAM_SIZE
	.align		4
.L_27:
        /*0090*/ 	.byte	0x03, 0x19
        /*0092*/ 	.short	0x002c


	//----- nvinfo : EIATTR_PARAM_CBANK
	.align		4
        /*0094*/ 	.byte	0x04, 0x0a
        /*0096*/ 	.short	(.L_29 - .L_28)
	.align		4
.L_28:
        /*0098*/ 	.word	index@(.nv.constant0._Z19render_image_cuda_dPhddddi)
        /*009c*/ 	.short	0x0380
        /*009e*/ 	.short	0x002c


	//----- nvinfo : EIATTR_SW_WAR
	.align		4
.L_29:
        /*00a0*/ 	.byte	0x04, 0x36
        /*00a2*/ 	.short	(.L_31 - .L_30)
.L_30:
        /*00a4*/ 	.word	0x00000008
.L_31:


//--------------------- .nv.callgraph             --------------------------
	.section	.nv.callgraph,"",@"SHT_CUDA_CALLGRAPH"
	.align	4
	.sectionentsize	8
	.align		4
        /*0000*/ 	.word	0x00000000
	.align		4
        /*0004*/ 	.word	0xffffffff
	.align		4
        /*0008*/ 	.word	0x00000000
	.align		4
        /*000c*/ 	.word	0xfffffffe
	.align		4
        /*0010*/ 	.word	0x00000000
	.align		4
        /*0014*/ 	.word	0xfffffffd
	.align		4
        /*0018*/ 	.word	0x00000000
	.align		4
        /*001c*/ 	.word	0xfffffffc


//--------------------- .text._Z19render_image_cuda_dPhddddi --------------------------
	.section	.text._Z19render_image_cuda_dPhddddi,"ax",@progbits
	.align	128
        .global         _Z19render_image_cuda_dPhddddi
        .type           _Z19render_image_cuda_dPhddddi,@function
        .size           _Z19render_image_cuda_dPhddddi,(.L_x_43 - _Z19render_image_cuda_dPhddddi)
        .other          _Z19render_image_cuda_dPhddddi,@"STO_CUDA_ENTRY STV_DEFAULT"
_Z19render_image_cuda_dPhddddi:
.text._Z19render_image_cuda_dPhddddi:
[----:B------:R-:W-:Y:S01]  /*0000*/  LDC R1, c[0x0][0x37c] ;  /* 0x0000df00ff017b82 */ /* 0x000fe20000000800 */
[----:B------:R-:W0:Y:S07]  /*0010*/  S2R R3, SR_TID.X ;  /* 0x0000000000037919 */ /* 0x000e2e0000002100 */
[----:B------:R-:W0:Y:S01]  /*0020*/  S2UR UR5, SR_CTAID.X ;  /* 0x00000000000579c3 */ /* 0x000e220000002500 */
[----:B------:R-:W1:Y:S07]  /*0030*/  LDCU UR8, c[0x0][0x3a8] ;  /* 0x00007500ff0877ac */ /* 0x000e6e0008000800 */
[----:B------:R-:W0:Y:S01]  /*0040*/  LDC R2, c[0x0][0x360] ;  /* 0x0000d800ff027b82 */ /* 0x000e220000000800 */
[----:B-1----:R-:W-:Y:S01]  /*0050*/  UIMAD UR4, UR8, UR8, URZ ;  /* 0x00000008080472a4 */ /* 0x002fe2000f8e02ff */
[----:B0-----:R-:W-:-:S05]  /*0060*/  IMAD R3, R2, UR5, R3 ;  /* 0x0000000502037c24 */ /* 0x001fca000f8e0203 */
[----:B------:R-:W-:-:S13]  /*0070*/  ISETP.GE.AND P0, PT, R3, UR4, PT ;  /* 0x0000000403007c0c */ /* 0x000fda000bf06270 */
[----:B------:R-:W-:Y:S05]  /*0080*/  @P0 EXIT ;  /* 0x000000000000094d */ /* 0x000fea0003800000 */
[----:B------:R-:W0:Y:S01]  /*0090*/  LDCU UR5, c[0x0][0x370] ;  /* 0x00006e00ff0577ac */ /* 0x000e220008000800 */
[----:B------:R-:W1:Y:S01]  /*00a0*/  I2F.F64 R16, UR8 ;  /* 0x0000000800107d12 */ /* 0x000e620008201c00 */
[----:B------:R-:W2:Y:S01]  /*00b0*/  LDCU.64 UR6, c[0x0][0x358] ;  /* 0x00006b00ff0677ac */ /* 0x000ea20008000a00 */
[----:B01----:R-:W-:-:S07]  /*00c0*/  IMAD R2, R2, UR5, RZ ;  /* 0x0000000502027c24 */ /* 0x003fce000f8e02ff */
.L_x_31:
[----:B------:R-:W0:Y:S01]  /*00d0*/  LDC R8, c[0x0][0x3a8] ;  /* 0x0000ea00ff087b82 */ /* 0x000e220000000800 */
[----:B------:R-:W-:Y:S01]  /*00e0*/  IABS R9, R3 ;  /* 0x0000000300097213 */ /* 0x000fe20000000000 */
[----:B------:R-:W1:Y:S01]  /*00f0*/  LDCU.64 UR8, c[0x0][0x398] ;  /* 0x00007300ff0877ac */ /* 0x000e620008000a00 */
[----:B------:R-:W-:Y:S01]  /*0100*/  BSSY.RECONVERGENT B0, `(.L_x_0) ;  /* 0x0000031000007945 */ /* 0x000fe20003800200 */
[----:B0-----:R-:W-:-:S04]  /*0110*/  IABS R6, R8 ;  /* 0x0000000800067213 */ /* 0x001fc80000000000 */
[----:B------:R-:W0:Y:S08]  /*0120*/  I2F.RP R0, R6 ;  /* 0x0000000600007306 */ /* 0x000e300000209400 */
[----:B0-----:R-:W0:Y:S02]  /*0130*/  MUFU.RCP R0, R0 ;  /* 0x0000000000007308 */ /* 0x001e240000001000 */
[----:B0-----:R-:W-:-:S06]  /*0140*/  VIADD R4, R0, 0xffffffe ;  /* 0x0ffffffe00047836 */ /* 0x001fcc0000000000 */
[----:B------:R0:W3:Y:S02]  /*0150*/  F2I.FTZ.U32.TRUNC.NTZ R5, R4 ;  /* 0x0000000400057305 */ /* 0x0000e4000021f000 */
[----:B0-----:R-:W-:Y:S02]  /*0160*/  IMAD.MOV.U32 R4, RZ, RZ, RZ ;  /* 0x000000ffff047224 */ /* 0x001fe400078e00ff */
[----:B---3--:R-:W-:-:S04]  /*0170*/  IMAD.MOV R7, RZ, RZ, -R5 ;  /* 0x000000ffff077224 */ /* 0x008fc800078e0a05 */
[----:B------:R-:W-:-:S04]  /*0180*/  IMAD R7, R7, R6, RZ ;  /* 0x0000000607077224 */ /* 0x000fc800078e02ff */
[----:B------:R-:W-:Y:S01]  /*0190*/  IMAD.HI.U32 R5, R5, R7, R4 ;  /* 0x0000000705057227 */ /* 0x000fe200078e0004 */
[----:B------:R-:W-:-:S03]  /*01a0*/  LOP3.LUT R4, R3, R8, RZ, 0x3c, !PT ;  /* 0x0000000803047212 */ /* 0x000fc600078e3cff */
[----:B------:R-:W-:Y:S01]  /*01b0*/  IMAD.MOV.U32 R7, RZ, RZ, R9 ;  /* 0x000000ffff077224 */ /* 0x000fe200078e0009 */
[----:B------:R-:W-:Y:S01]  /*01c0*/  ISETP.GE.AND P2, PT, R4, RZ, PT ;  /* 0x000000ff0400720c */ /* 0x000fe20003f46270 */
[----:B------:R-:W-:Y:S02]  /*01d0*/  HFMA2 R4, -RZ, RZ, 0, 5.9604644775390625e-08 ;  /* 0x00000001ff047431 */ /* 0x000fe400000001ff */
[----:B------:R-:W-:-:S04]  /*01e0*/  IMAD.HI.U32 R0, R5, R7, RZ ;  /* 0x0000000705007227 */ /* 0x000fc800078e00ff */
[----:B------:R-:W-:-:S04]  /*01f0*/  IMAD.MOV R5, RZ, RZ, -R0 ;  /* 0x000000ffff057224 */ /* 0x000fc800078e0a00 */
[----:B------:R-:W-:-:S05]  /*0200*/  IMAD R5, R6, R5, R7 ;  /* 0x0000000506057224 */ /* 0x000fca00078e0207 */
[----:B------:R-:W-:-:S13]  /*0210*/  ISETP.GT.U32.AND P1, PT, R6, R5, PT ;  /* 0x000000050600720c */ /* 0x000fda0003f24070 */
[----:B------:R-:W-:Y:S02]  /*0220*/  @!P1 IMAD.IADD R5, R5, 0x1, -R6 ;  /* 0x0000000105059824 */ /* 0x000fe400078e0a06 */
[----:B------:R-:W-:Y:S01]  /*0230*/  @!P1 VIADD R0, R0, 0x1 ;  /* 0x0000000100009836 */ /* 0x000fe20000000000 */
[----:B------:R-:W-:Y:S02]  /*0240*/  ISETP.NE.AND P1, PT, R8, RZ, PT ;  /* 0x000000ff0800720c */ /* 0x000fe40003f25270 */
[----:B------:R-:W-:Y:S02]  /*0250*/  ISETP.GE.U32.AND P0, PT, R5, R6, PT ;  /* 0x000000060500720c */ /* 0x000fe40003f06070 */
[----:B------:R-:W0:Y:S11]  /*0260*/  MUFU.RCP64H R5, R17 ;  /* 0x0000001100057308 */ /* 0x000e360000001800 */
[----:B------:R-:W-:-:S04]  /*0270*/  @P0 VIADD R0, R0, 0x1 ;  /* 0x0000000100000836 */ /* 0x000fc80000000000 */
[----:B------:R-:W-:Y:S01]  /*0280*/  @!P2 IMAD.MOV R0, RZ, RZ, -R0 ;  /* 0x000000ffff00a224 */ /* 0x000fe200078e0a00 */
[----:B------:R-:W-:Y:S01]  /*0290*/  @!P1 LOP3.LUT R0, RZ, R8, RZ, 0x33, !PT ;  /* 0x00000008ff009212 */ /* 0x000fe200078e33ff */
[----:B0-----:R-:W-:-:S04]  /*02a0*/  DFMA R6, -R16, R4, 1 ;  /* 0x3ff000001006742b */ /* 0x001fc80000000104 */
[----:B------:R-:W-:-:S04]  /*02b0*/  IMAD.MOV R12, RZ, RZ, -R0 ;  /* 0x000000ffff0c7224 */ /* 0x000fc800078e0a00 */
[----:B------:R-:W-:Y:S01]  /*02c0*/  DFMA R6, R6, R6, R6 ;  /* 0x000000060606722b */ /* 0x000fe20000000006 */
[----:B------:R-:W-:-:S07]  /*02d0*/  IMAD R12, R8, R12, R3 ;  /* 0x0000000c080c7224 */ /* 0x000fce00078e0203 */
[----:B------:R-:W-:Y:S01]  /*02e0*/  DFMA R6, R4, R6, R4 ;  /* 0x000000060406722b */ /* 0x000fe20000000004 */
[----:B------:R-:W1:Y:S07]  /*02f0*/  I2F.F64 R4, R12 ;  /* 0x0000000c00047312 */ /* 0x000e6e0000201c00 */
[----:B------:R-:W-:-:S08]  /*0300*/  DFMA R8, -R16, R6, 1 ;  /* 0x3ff000001008742b */ /* 0x000fd00000000106 */
[----:B------:R-:W-:Y:S02]  /*0310*/  DFMA R6, R6, R8, R6 ;  /* 0x000000080606722b */ /* 0x000fe40000000006 */
[----:B-1----:R-:W-:-:S08]  /*0320*/  DMUL R10, R4, UR8 ;  /* 0x00000008040a7c28 */ /* 0x002fd00008000000 */
[----:B------:R-:W-:Y:S02]  /*0330*/  DMUL R4, R10, R6 ;  /* 0x000000060a047228 */ /* 0x000fe40000000000 */
[----:B------:R-:W-:-:S06]  /*0340*/  FSETP.GEU.AND P1, PT, |R11|, 6.5827683646048100446e-37, PT ;  /* 0x036000000b00780b */ /* 0x000fcc0003f2e200 */
[----:B------:R-:W-:-:S08]  /*0350*/  DFMA R8, -R16, R4, R10 ;  /* 0x000000041008722b */ /* 0x000fd0000000010a */
[----:B------:R-:W-:-:S10]  /*0360*/  DFMA R6, R6, R8, R4 ;  /* 0x000000080606722b */ /* 0x000fd40000000004 */
[----:B------:R-:W-:-:S05]  /*0370*/  FFMA R4, RZ, R17, R7 ;  /* 0x00000011ff047223 */ /* 0x000fca0000000007 */
[----:B------:R-:W-:-:S13]  /*0380*/  FSETP.GT.AND P0, PT, |R4|, 1.469367938527859385e-39, PT ;  /* 0x001000000400780b */ /* 0x000fda0003f04200 */
[----:B------:R-:W-:Y:S05]  /*0390*/  @P0 BRA P1, `(.L_x_1) ;  /* 0x00000000001c0947 */ /* 0x000fea0000800000 */
[----:B------:R-:W-:Y:S01]  /*03a0*/  IMAD.MOV.U32 R8, RZ, RZ, R10 ;  /* 0x000000ffff087224 */ /* 0x000fe200078e000a */
[----:B------:R-:W-:Y:S01]  /*03b0*/  MOV R4, 0x400 ;  /* 0x0000040000047802 */ /* 0x000fe20000000f00 */
[----:B------:R-:W-:Y:S02]  /*03c0*/  IMAD.MOV.U32 R7, RZ, RZ, R11 ;  /* 0x000000ffff077224 */ /* 0x000fe400078e000b */
[----:B------:R-:W-:Y:S02]  /*03d0*/  IMAD.MOV.U32 R6, RZ, RZ, R16 ;  /* 0x000000ffff067224 */ /* 0x000fe400078e0010 */
[----:B------:R-:W-:-:S07]  /*03e0*/  IMAD.MOV.U32 R5, RZ, RZ, R17 ;  /* 0x000000ffff057224 */ /* 0x000fce00078e0011 */
[----:B--2---:R-:W-:Y:S05]  /*03f0*/  CALL.REL.NOINC `($__internal_0_$__cuda_sm20_div_rn_f64_full) ;  /* 0x0000001c001c7944 */ /* 0x004fea0003c00000 */
[----:B------:R-:W-:-:S07]  /*0400*/  IMAD.MOV.U32 R7, RZ, RZ, R5 ;  /* 0x000000ffff077224 */ /* 0x000fce00078e0005 */
.L_x_1:
[----:B--2---:R-:W-:Y:S05]  /*0410*/  BSYNC.RECONVERGENT B0 ;  /* 0x0000000000007941 */ /* 0x004fea0003800200 */
.L_x_0:
[----:B------:R-:W0:Y:S01]  /*0420*/  MUFU.RCP64H R9, R17 ;  /* 0x0000001100097308 */ /* 0x000e220000001800 */
[----:B------:R-:W-:Y:S01]  /*0430*/  IMAD.MOV.U32 R8, RZ, RZ, 0x1 ;  /* 0x00000001ff087424 */ /* 0x000fe200078e00ff */
[----:B------:R-:W1:Y:S01]  /*0440*/  LDCU.64 UR8, c[0x0][0x3a0] ;  /* 0x00007400ff0877ac */ /* 0x000e620008000a00 */
[----:B------:R-:W-:Y:S04]  /*0450*/  BSSY.RECONVERGENT B0, `(.L_x_2) ;  /* 0x0000018000007945 */ /* 0x000fe80003800200 */
[----:B0-----:R-:W-:-:S08]  /*0460*/  DFMA R4, -R16, R8, 1 ;  /* 0x3ff000001004742b */ /* 0x001fd00000000108 */
[----:B------:R-:W-:Y:S02]  /*0470*/  DFMA R10, R4, R4, R4 ;  /* 0x00000004040a722b */ /* 0x000fe40000000004 */
[----:B------:R-:W1:Y:S06]  /*0480*/  I2F.F64 R4, R0 ;  /* 0x0000000000047312 */ /* 0x000e6c0000201c00 */
[----:B------:R-:W-:-:S08]  /*0490*/  DFMA R8, R8, R10, R8 ;  /* 0x0000000a0808722b */ /* 0x000fd00000000008 */
[----:B------:R-:W-:Y:S02]  /*04a0*/  DFMA R12, -R16, R8, 1 ;  /* 0x3ff00000100c742b */ /* 0x000fe40000000108 */
[----:B-1----:R-:W-:Y:S01]  /*04b0*/  DMUL R10, R4, UR8 ;  /* 0x00000008040a7c28 */ /* 0x002fe20008000000 */
[----:B------:R-:W0:Y:S05]  /*04c0*/  LDCU.64 UR8, c[0x0][0x388] ;  /* 0x00007100ff0877ac */ /* 0x000e2a0008000a00 */
[----:B------:R-:W-:-:S04]  /*04d0*/  DFMA R12, R8, R12, R8 ;  /* 0x0000000c080c722b */ /* 0x000fc80000000008 */
[----:B------:R-:W-:-:S04]  /*04e0*/  FSETP.GEU.AND P1, PT, |R11|, 6.5827683646048100446e-37, PT ;  /* 0x036000000b00780b */ /* 0x000fc80003f2e200 */
[----:B------:R-:W-:Y:S02]  /*04f0*/  DMUL R4, R12, R10 ;  /* 0x0000000a0c047228 */ /* 0x000fe40000000000 */
[----:B0-----:R-:W-:-:S06]  /*0500*/  DADD R18, R6, UR8 ;  /* 0x0000000806127e29 */ /* 0x001fcc0008000000 */
[----:B------:R-:W-:-:S08]  /*0510*/  DFMA R8, -R16, R4, R10 ;  /* 0x000000041008722b */ /* 0x000fd0000000010a */
[----:B------:R-:W-:-:S10]  /*0520*/  DFMA R4, R12, R8, R4 ;  /* 0x000000080c04722b */ /* 0x000fd40000000004 */
[----:B------:R-:W-:-:S05]  /*0530*/  FFMA R8, RZ, R17, R5 ;  /* 0x00000011ff087223 */ /* 0x000fca0000000005 */
[----:B------:R-:W-:-:S13]  /*0540*/  FSETP.GT.AND P0, PT, |R8|, 1.469367938527859385e-39, PT ;  /* 0x001000000800780b */ /* 0x000fda0003f04200 */
[----:B------:R-:W-:Y:S05]  /*0550*/  @P0 BRA P1, `(.L_x_3) ;  /* 0x00000000001c0947 */ /* 0x000fea0000800000 */
[----:B------:R-:W-:Y:S01]  /*0560*/  MOV R8, R10 ;  /* 0x0000000a00087202 */ /* 0x000fe20000000f00 */
[----:B------:R-:W-:Y:S01]  /*0570*/  IMAD.MOV.U32 R7, RZ, RZ, R11 ;  /* 0x000000ffff077224 */ /* 0x000fe200078e000b */
[----:B------:R-:W-:Y:S01]  /*0580*/  MOV R4, 0x5c0 ;  /* 0x000005c000047802 */ /* 0x000fe20000000f00 */
[----:B------:R-:W-:Y:S02]  /*0590*/  IMAD.MOV.U32 R6, RZ, RZ, R16 ;  /* 0x000000ffff067224 */ /* 0x000fe400078e0010 */
[----:B------:R-:W-:-:S07]  /*05a0*/  IMAD.MOV.U32 R5, RZ, RZ, R17 ;  /* 0x000000ffff057224 */ /* 0x000fce00078e0011 */
[----:B------:R-:W-:Y:S05]  /*05b0*/  CALL.REL.NOINC `($__internal_0_$__cuda_sm20_div_rn_f64_full) ;  /* 0x0000001800ac7944 */ /* 0x000fea0003c00000 */
[----:B------:R-:W-:-:S07]  /*05c0*/  IMAD.MOV.U32 R4, RZ, RZ, R6 ;  /* 0x000000ffff047224 */ /* 0x000fce00078e0006 */
.L_x_3:
[----:B------:R-:W-:Y:S05]  /*05d0*/  BSYNC.RECONVERGENT B0 ;  /* 0x0000000000007941 */ /* 0x000fea0003800200 */
.L_x_2:
[----:B------:R-:W0:Y:S01]  /*05e0*/  LDCU.64 UR8, c[0x0][0x390] ;  /* 0x00007200ff0877ac */ /* 0x000e220008000a00 */
[----:B------:R-:W-:Y:S01]  /*05f0*/  DADD R8, -RZ, |R18| ;  /* 0x00000000ff087229 */ /* 0x000fe20000000512 */
[----:B------:R-:W-:Y:S01]  /*0600*/  BSSY.RECONVERGENT B0, `(.L_x_4) ;  /* 0x000001d000007945 */ /* 0x000fe20003800200 */
[----:B0-----:R-:W-:Y:S01]  /*0610*/  DADD R20, R4, UR8 ;  /* 0x0000000804147e29 */ /* 0x001fe20008000000 */
[----:B------:R-:W-:-:S07]  /*0620*/  IMAD.MOV.U32 R4, RZ, RZ, 0x1 ;  /* 0x00000001ff047424 */ /* 0x000fce00078e00ff */
[--C-:B------:R-:W-:Y:S02]  /*0630*/  DADD R10, -RZ, |R20|.reuse ;  /* 0x00000000ff0a7229 */ /* 0x100fe40000000514 */
[----:B------:R-:W-:-:S08]  /*0640*/  DSETP.GT.AND P0, PT, |R18|, |R20|, PT ;  /* 0x400000141200722a */ /* 0x000fd00003f04200 */
[----:B------:R-:W-:Y:S02]  /*0650*/  FSEL R23, R9, R11, P0 ;  /* 0x0000000b09177208 */ /* 0x000fe40000000000 */
[----:B------:R-:W-:Y:S02]  /*0660*/  FSEL R22, R8, R10, P0 ;  /* 0x0000000a08167208 */ /* 0x000fe40000000000 */
[----:B------:R-:W0:Y:S01]  /*0670*/  MUFU.RCP64H R5, R23 ;  /* 0x0000001700057308 */ /* 0x000e220000001800 */
[----:B------:R-:W-:Y:S02]  /*0680*/  FSEL R24, R10, R8, P0 ;  /* 0x000000080a187208 */ /* 0x000fe40000000000 */
[----:B------:R-:W-:-:S04]  /*0690*/  FSEL R25, R11, R9, P0 ;  /* 0x000000090b197208 */ /* 0x000fc80000000000 */
[----:B------:R-:W-:Y:S01]  /*06a0*/  FSETP.GEU.AND P1, PT, |R25|, 6.5827683646048100446e-37, PT ;  /* 0x036000001900780b */ /* 0x000fe20003f2e200 */
[----:B0-----:R-:W-:-:S08]  /*06b0*/  DFMA R6, -R22, R4, 1 ;  /* 0x3ff000001606742b */ /* 0x001fd00000000104 */
[----:B------:R-:W-:-:S08]  /*06c0*/  DFMA R6, R6, R6, R6 ;  /* 0x000000060606722b */ /* 0x000fd00000000006 */
[----:B------:R-:W-:-:S08]  /*06d0*/  DFMA R6, R4, R6, R4 ;  /* 0x000000060406722b */ /* 0x000fd00000000004 */
[----:B------:R-:W-:-:S08]  /*06e0*/  DFMA R4, -R22, R6, 1 ;  /* 0x3ff000001604742b */ /* 0x000fd00000000106 */
[----:B------:R-:W-:-:S08]  /*06f0*/  DFMA R4, R6, R4, R6 ;  /* 0x000000040604722b */ /* 0x000fd00000000006 */
[----:B------:R-:W-:-:S08]  /*0700*/  DMUL R6, R4, R24 ;  /* 0x0000001804067228 */ /* 0x000fd00000000000 */
[----:B------:R-:W-:-:S08]  /*0710*/  DFMA R8, -R22, R6, R24 ;  /* 0x000000061608722b */ /* 0x000fd00000000118 */
[----:B------:R-:W-:-:S10]  /*0720*/  DFMA R6, R4, R8, R6 ;  /* 0x000000080406722b */ /* 0x000fd40000000006 */
[----:B------:R-:W-:-:S05]  /*0730*/  FFMA R0, RZ, R23, R7 ;  /* 0x00000017ff007223 */ /* 0x000fca0000000007 */
[----:B------:R-:W-:-:S13]  /*0740*/  FSETP.GT.AND P0, PT, |R0|, 1.469367938527859385e-39, PT ;  /* 0x001000000000780b */ /* 0x000fda0003f04200 */
[----:B------:R-:W-:Y:S05]  /*0750*/  @P0 BRA P1, `(.L_x_5) ;  /* 0x00000000001c0947 */ /* 0x000fea0000800000 */
[----:B------:R-:W-:Y:S01]  /*0760*/  IMAD.MOV.U32 R6, RZ, RZ, R22 ;  /* 0x000000ffff067224 */ /* 0x000fe200078e0016 */
[----:B------:R-:W-:Y:S01]  /*0770*/  MOV R7, R25 ;  /* 0x0000001900077202 */ /* 0x000fe20000000f00 */
[----:B------:R-:W-:Y:S01]  /*0780*/  IMAD.MOV.U32 R5, RZ, RZ, R23 ;  /* 0x000000ffff057224 */ /* 0x000fe200078e0017 */
[----:B------:R-:W-:Y:S01]  /*0790*/  MOV R4, 0x7c0 ;  /* 0x000007c000047802 */ /* 0x000fe20000000f00 */
[----:B------:R-:W-:-:S07]  /*07a0*/  IMAD.MOV.U32 R8, RZ, RZ, R24 ;  /* 0x000000ffff087224 */ /* 0x000fce00078e0018 */
[----:B------:R-:W-:Y:S05]  /*07b0*/  CALL.REL.NOINC `($__internal_0_$__cuda_sm20_div_rn_f64_full) ;  /* 0x00000018002c7944 */ /* 0x000fea0003c00000 */
[----:B------:R-:W-:-:S07]  /*07c0*/  IMAD.MOV.U32 R7, RZ, RZ, R5 ;  /* 0x000000ffff077224 */ /* 0x000fce00078e0005 */
.L_x_5:
[----:B------:R-:W-:Y:S05]  /*07d0*/  BSYNC.RECONVERGENT B0 ;  /* 0x0000000000007941 */ /* 0x000fea0003800200 */
.L_x_4:
[----:B------:R-:W-:Y:S01]  /*07e0*/  DFMA R10, R6, R6, 1 ;  /* 0x3ff00000060a742b */ /* 0x000fe20000000006 */
[----:B------:R-:W-:Y:S01]  /*07f0*/  IMAD.MOV.U32 R8, RZ, RZ, 0x0 ;  /* 0x00000000ff087424 */ /* 0x000fe200078e00ff */
[----:B------:R-:W-:Y:S01]  /*0800*/  BSSY.RECONVERGENT B0, `(.L_x_6) ;  /* 0x000001a000007945 */ /* 0x000fe20003800200 */
[----:B------:R-:W-:-:S03]  /*0810*/  IMAD.MOV.U32 R9, RZ, RZ, 0x3fd80000 ;  /* 0x3fd80000ff097424 */ /* 0x000fc600078e00ff */
[----:B------:R-:W0:Y:S04]  /*0820*/  MUFU.RSQ64H R5, R11 ;  /* 0x0000000b00057308 */ /* 0x000e280000001c00 */
[----:B------:R-:W-:-:S05]  /*0830*/  VIADD R4, R11, 0xfcb00000 ;  /* 0xfcb000000b047836 */ /* 0x000fca0000000000 */
[----:B------:R-:W-:Y:S01]  /*0840*/  ISETP.GE.U32.AND P0, PT, R4, 0x7ca00000, PT ;  /* 0x7ca000000400780c */ /* 0x000fe20003f06070 */
[----:B0-----:R-:W-:-:S08]  /*0850*/  DMUL R6, R4, R4 ;  /* 0x0000000404067228 */ /* 0x001fd00000000000 */
[----:B------:R-:W-:-:S08]  /*0860*/  DFMA R6, R10, -R6, 1 ;  /* 0x3ff000000a06742b */ /* 0x000fd00000000806 */
[----:B------:R-:W-:Y:S02]  /*0870*/  DFMA R8, R6, R8, 0.5 ;  /* 0x3fe000000608742b */ /* 0x000fe40000000008 */
[----:B------:R-:W-:-:S08]  /*0880*/  DMUL R6, R4, R6 ;  /* 0x0000000604067228 */ /* 0x000fd00000000000 */
[----:B------:R-:W-:-:S08]  /*0890*/  DFMA R8, R8, R6, R4 ;  /* 0x000000060808722b */ /* 0x000fd00000000004 */
[----:B------:R-:W-:Y:S02]  /*08a0*/  DMUL R14, R10, R8 ;  /* 0x000000080a0e7228 */ /* 0x000fe40000000000 */
[----:B------:R-:W-:Y:S02]  /*08b0*/  VIADD R13, R9, 0xfff00000 ;  /* 0xfff00000090d7836 */ /* 0x000fe40000000000 */
[----:B------:R-:W-:-:S04]  /*08c0*/  IMAD.MOV.U32 R12, RZ, RZ, R8 ;  /* 0x000000ffff0c7224 */ /* 0x000fc800078e0008 */
[----:B------:R-:W-:-:S08]  /*08d0*/  DFMA R26, R14, -R14, R10 ;  /* 0x8000000e0e1a722b */ /* 0x000fd0000000000a */
[----:B------:R-:W-:Y:S01]  /*08e0*/  DFMA R6, R26, R12, R14 ;  /* 0x0000000c1a06722b */ /* 0x000fe2000000000e */
[----:B------:R-:W-:Y:S10]  /*08f0*/  @!P0 BRA `(.L_x_7) ;  /* 0x0000000000288947 */ /* 0x000ff40003800000 */
[----:B------:R-:W-:Y:S01]  /*0900*/  IMAD.MOV.U32 R12, RZ, RZ, R8 ;  /* 0x000000ffff0c7224 */ /* 0x000fe200078e0008 */
[----:B------:R-:W-:Y:S01]  /*0910*/  MOV R9, R27 ;  /* 0x0000001b00097202 */ /* 0x000fe20000000f00 */
[----:B------:R-:W-:Y:S01]  /*0920*/  IMAD.MOV.U32 R6, RZ, RZ, R14 ;  /* 0x000000ffff067224 */ /* 0x000fe200078e000e */
[----:B------:R-:W-:Y:S01]  /*0930*/  MOV R14, 0x980 ;  /* 0x00000980000e7802 */ /* 0x000fe20000000f00 */
[----:B------:R-:W-:Y:S02]  /*0940*/  IMAD.MOV.U32 R8, RZ, RZ, R26 ;  /* 0x000000ffff087224 */ /* 0x000fe400078e001a */
[----:B------:R-:W-:Y:S02]  /*0950*/  IMAD.MOV.U32 R7, RZ, RZ, R15 ;  /* 0x000000ffff077224 */ /* 0x000fe400078e000f */
[----:B------:R-:W-:-:S07]  /*0960*/  IMAD.MOV.U32 R5, RZ, RZ, R13 ;  /* 0x000000ffff057224 */ /* 0x000fce00078e000d */
[----:B------:R-:W-:Y:S05]  /*0970*/  CALL.REL.NOINC `($__internal_1_$__cuda_sm20_dsqrt_rn_f64_mediumpath_v1) ;  /* 0x0000001c00547944 */ /* 0x000fea0003c00000 */
[----:B------:R-:W-:Y:S02]  /*0980*/  IMAD.MOV.U32 R6, RZ, RZ, R4 ;  /* 0x000000ffff067224 */ /* 0x000fe400078e0004 */
[----:B------:R-:W-:-:S07]  /*0990*/  IMAD.MOV.U32 R7, RZ, RZ, R5 ;  /* 0x000000ffff077224 */ /* 0x000fce00078e0005 */
.L_x_7:
[----:B------:R-:W-:Y:S05]  /*09a0*/  BSYNC.RECONVERGENT B0 ;  /* 0x0000000000007941 */ /* 0x000fea0003800200 */
.L_x_6:
[----:B------:R-:W-:Y:S01]  /*09b0*/  DMUL R6, R22, R6 ;  /* 0x0000000616067228 */ /* 0x000fe20000000000 */
[----:B------:R-:W-:Y:S01]  /*09c0*/  UMOV UR8, 0xffffffff ;  /* 0xffffffff00087882 */ /* 0x000fe20000000000 */
[----:B------:R-:W-:Y:S01]  /*09d0*/  DADD R4, |R18|, |R20| ;  /* 0x0000000012047229 */ /* 0x000fe20000000614 */
[----:B------:R-:W-:Y:S01]  /*09e0*/  UMOV UR9, 0x7fefffff ;  /* 0x7fefffff00097882 */ /* 0x000fe20000000000 */
[C---:B------:R-:W-:Y:S02]  /*09f0*/  DSETP.NEU.AND P1, PT, R22.reuse, RZ, PT ;  /* 0x000000ff1600722a */ /* 0x040fe40003f2d000 */
[----:B------:R-:W-:-:S06]  /*0a00*/  DSETP.GT.AND P0, PT, R22, UR8, PT ;  /* 0x0000000816007e2a */ /* 0x000fcc000bf04000 */
[C---:B------:R-:W-:Y:S02]  /*0a10*/  FSEL R9, R4.reuse, R6, P0 ;  /* 0x0000000604097208 */ /* 0x040fe40000000000 */
[C---:B------:R-:W-:Y:S01]  /*0a20*/  FSEL R11, R5.reuse, R7, P0 ;  /* 0x00000007050b7208 */ /* 0x040fe20000000000 */
[----:B------:R-:W-:Y:S01]  /*0a30*/  DSETP.GT.AND P0, PT, R24, UR8, PT ;  /* 0x0000000818007e2a */ /* 0x000fe2000bf04000 */
[----:B------:R-:W-:Y:S02]  /*0a40*/  FSEL R7, R4, R9, !P1 ;  /* 0x0000000904077208 */ /* 0x000fe40004800000 */
[----:B------:R-:W-:-:S03]  /*0a50*/  FSEL R9, R5, R11, !P1 ;  /* 0x0000000b05097208 */ /* 0x000fc60004800000 */
[----:B------:R-:W-:Y:S02]  /*0a60*/  FSEL R4, R4, R7, P0 ;  /* 0x0000000704047208 */ /* 0x000fe40000000000 */
[----:B------:R-:W-:-:S06]  /*0a70*/  FSEL R5, R5, R9, P0 ;  /* 0x0000000905057208 */ /* 0x000fcc0000000000 */
[----:B------:R-:W-:-:S14]  /*0a80*/  DSETP.GT.AND P0, PT, R4, 2, PT ;  /* 0x400000000400742a */ /* 0x000fdc0003f04000 */
[----:B------:R-:W-:Y:S05]  /*0a90*/  @P0 BRA `(.L_x_8) ;  /* 0x0000001400600947 */ /* 0x000fea0003800000 */
[----:B------:R-:W-:Y:S01]  /*0aa0*/  BSSY.RECONVERGENT B0, `(.L_x_9) ;  /* 0x000014f000007945 */ /* 0x000fe20003800200 */
[----:B------:R-:W-:Y:S01]  /*0ab0*/  IMAD.MOV.U32 R0, RZ, RZ, 0x1 ;  /* 0x00000001ff007424 */ /* 0x000fe200078e00ff */
[----:B------:R-:W-:Y:S01]  /*0ac0*/  MOV R28, R18 ;  /* 0x00000012001c7202 */ /* 0x000fe20000000f00 */
[----:B------:R-:W-:Y:S02]  /*0ad0*/  IMAD.MOV.U32 R26, RZ, RZ, R20 ;  /* 0x000000ffff1a7224 */ /* 0x000fe400078e0014 */
[----:B------:R-:W-:Y:S02]  /*0ae0*/  IMAD.MOV.U32 R27, RZ, RZ, R21 ;  /* 0x000000ffff1b7224 */ /* 0x000fe400078e0015 */
[----:B------:R-:W-:-:S07]  /*0af0*/  IMAD.MOV.U32 R29, RZ, RZ, R19 ;  /* 0x000000ffff1d7224 */ /* 0x000fce00078e0013 */
.L_x_30:
[-C--:B------:R-:W-:Y:S01]  /*0b00*/  DMUL R4, R26, R26.reuse ;  /* 0x0000001a1a047228 */ /* 0x080fe20000000000 */
[----:B------:R-:W-:Y:S01]  /*0b10*/  BSSY.RECONVERGENT B1, `(.L_x_10) ;  /* 0x0000022000017945 */ /* 0x000fe20003800200 */
[----:B------:R-:W-:-:S06]  /*0b20*/  DMUL R6, R28, R26 ;  /* 0x0000001a1c067228 */ /* 0x000fcc0000000000 */
[C---:B------:R-:W-:Y:S02]  /*0b30*/  DFMA R4, R28.reuse, R28, -R4 ;  /* 0x0000001c1c04722b */ /* 0x040fe40000000804 */
[----:B------:R-:W-:-:S06]  /*0b40*/  DFMA R6, R28, R26, R6 ;  /* 0x0000001a1c06722b */ /* 0x000fcc0000000006 */
[----:B------:R-:W-:Y:S02]  /*0b50*/  DADD R24, R18, R4 ;  /* 0x0000000012187229 */ /* 0x000fe40000000004 */
[----:B------:R-:W-:Y:S01]  /*0b60*/  DADD R22, R20, R6 ;  /* 0x0000000014167229 */ /* 0x000fe20000000006 */
[----:B------:R-:W-:-:S05]  /*0b70*/  IMAD.MOV.U32 R4, RZ, RZ, 0x1 ;  /* 0x00000001ff047424 */ /* 0x000fca00078e00ff */
[----:B------:R-:W-:Y:S02]  /*0b80*/  DADD R8, -RZ, |R24| ;  /* 0x00000000ff087229 */ /* 0x000fe40000000518 */
        /* <DEDUP_REMOVED lines=24> */
[----:B------:R-:W-:Y:S05]  /*0d10*/  CALL.REL.NOINC `($__internal_0_$__cuda_sm20_div_rn_f64_full) ;  /* 0x0000001000d47944 */ /* 0x000fea0003c00000 */
[----:B------:R-:W-:-:S07]  /*0d20*/  IMAD.MOV.U32 R7, RZ, RZ, R5 ;  /* 0x000000ffff077224 */ /* 0x000fce00078e0005 */
.L_x_11:
[----:B------:R-:W-:Y:S05]  /*0d30*/  BSYNC.RECONVERGENT B1 ;  /* 0x0000000000017941 */ /* 0x000fea0003800200 */
.L_x_10:
[----:B------:R-:W-:Y:S01]  /*0d40*/  DFMA R10, R6, R6, 1 ;  /* 0x3ff00000060a742b */ /* 0x000fe20000000006 */
[----:B------:R-:W-:Y:S01]  /*0d50*/  MOV R8, 0x0 ;  /* 0x0000000000087802 */ /* 0x000fe20000000f00 */
[----:B------:R-:W-:Y:S01]  /*0d60*/  IMAD.MOV.U32 R9, RZ, RZ, 0x3fd80000 ;  /* 0x3fd80000ff097424 */ /* 0x000fe200078e00ff */
[----:B------:R-:W-:Y:S03]  /*0d70*/  BSSY.RECONVERGENT B1, `(.L_x_12) ;  /* 0x0000017000017945 */ /* 0x000fe60003800200 */
        /* <DEDUP_REMOVED lines=15> */
[----:B------:R-:W-:Y:S01]  /*0e70*/  MOV R14, 0xec0 ;  /* 0x00000ec0000e7802 */ /* 0x000fe20000000f00 */
[----:B------:R-:W-:Y:S02]  /*0e80*/  IMAD.MOV.U32 R8, RZ, RZ, R30 ;  /* 0x000000ffff087224 */ /* 0x000fe400078e001e */
[----:B------:R-:W-:Y:S02]  /*0e90*/  IMAD.MOV.U32 R9, RZ, RZ, R31 ;  /* 0x000000ffff097224 */ /* 0x000fe400078e001f */
[----:B------:R-:W-:-:S07]  /*0ea0*/  IMAD.MOV.U32 R5, RZ, RZ, R13 ;  /* 0x000000ffff057224 */ /* 0x000fce00078e000d */
[----:B------:R-:W-:Y:S05]  /*0eb0*/  CALL.REL.NOINC `($__internal_1_$__cuda_sm20_dsqrt_rn_f64_mediumpath_v1) ;  /* 0x0000001800047944 */ /* 0x000fea0003c00000 */
[----:B------:R-:W-:Y:S01]  /*0ec0*/  IMAD.MOV.U32 R8, RZ, RZ, R4 ;  /* 0x000000ffff087224 */ /* 0x000fe200078e0004 */
[----:B------:R-:W-:-:S07]  /*0ed0*/  MOV R9, R5 ;  /* 0x0000000500097202 */ /* 0x000fce0000000f00 */
.L_x_13:
[----:B------:R-:W-:Y:S05]  /*0ee0*/  BSYNC.RECONVERGENT B1 ;  /* 0x0000000000017941 */ /* 0x000fea0003800200 */
.L_x_12:
[----:B------:R-:W-:Y:S01]  /*0ef0*/  DMUL R8, R26, R8 ;  /* 0x000000081a087228 */ /* 0x000fe20000000000 */
[----:B------:R-:W-:Y:S01]  /*0f00*/  UMOV UR8, 0xffffffff ;  /* 0xffffffff00087882 */ /* 0x000fe20000000000 */
[----:B------:R-:W-:Y:S01]  /*0f10*/  DADD R4, |R24|, |R22| ;  /* 0x0000000018047229 */ /* 0x000fe20000000616 */
[----:B------:R-:W-:Y:S01]  /*0f20*/  UMOV UR9, 0x7fefffff ;  /* 0x7fefffff00097882 */ /* 0x000fe20000000000 */
[C---:B------:R-:W-:Y:S01]  /*0f30*/  DSETP.NEU.AND P1, PT, R26.reuse, RZ, PT ;  /* 0x000000ff1a00722a */ /* 0x040fe20003f2d000 */
[----:B------:R-:W-:Y:S01]  /*0f40*/  IMAD.MOV.U32 R13, RZ, RZ, R0 ;  /* 0x000000ffff0d7224 */ /* 0x000fe200078e0000 */
        /* <DEDUP_REMOVED lines=45> */
.L_x_16:
[----:B------:R-:W-:Y:S05]  /*1220*/  BSYNC.RECONVERGENT B1 ;  /* 0x0000000000017941 */ /* 0x000fea0003800200 */
.L_x_15:
[----:B------:R-:W-:Y:S01]  /*1230*/  DFMA R10, R6, R6, 1 ;  /* 0x3ff00000060a742b */ /* 0x000fe20000000006 */
[----:B------:R-:W-:Y:S01]  /*1240*/  IMAD.MOV.U32 R8, RZ, RZ, 0x0 ;  /* 0x00000000ff087424 */ /* 0x000fe200078e00ff */
[----:B------:R-:W-:Y:S01]  /*1250*/  BSSY.RECONVERGENT B1, `(.L_x_17) ;  /* 0x0000018000017945 */ /* 0x000fe20003800200 */
[----:B------:R-:W-:-:S03]  /*1260*/  IMAD.MOV.U32 R9, RZ, RZ, 0x3fd80000 ;  /* 0x3fd80000ff097424 */ /* 0x000fc600078e00ff */
[----:B------:R-:W0:Y:S04]  /*1270*/  MUFU.RSQ64H R5, R11 ;  /* 0x0000000b00057308 */ /* 0x000e280000001c00 */
[----:B------:R-:W-:-:S04]  /*1280*/  IADD3 R4, PT, PT, R11, -0x3500000, RZ ;  /* 0xfcb000000b047810 */ /* 0x000fc80007ffe0ff */
[----:B------:R-:W-:Y:S02]  /*1290*/  ISETP.GE.U32.AND P0, PT, R4, 0x7ca00000, PT ;  /* 0x7ca000000400780c */ /* 0x000fe40003f06070 */
        /* <DEDUP_REMOVED lines=15> */
[----:B------:R-:W-:-:S07]  /*1390*/  IMAD.MOV.U32 R9, RZ, RZ, R31 ;  /* 0x000000ffff097224 */ /* 0x000fce00078e001f */
[----:B------:R-:W-:Y:S05]  /*13a0*/  CALL.REL.NOINC `($__internal_1_$__cuda_sm20_dsqrt_rn_f64_mediumpath_v1) ;  /* 0x0000001000c87944 */ /* 0x000fea0003c00000 */
[----:B------:R-:W-:Y:S02]  /*13b0*/  IMAD.MOV.U32 R8, RZ, RZ, R4 ;  /* 0x000000ffff087224 */ /* 0x000fe400078e0004 */
[----:B------:R-:W-:-:S07]  /*13c0*/  IMAD.MOV.U32 R9, RZ, RZ, R5 ;  /* 0x000000ffff097224 */ /* 0x000fce00078e0005 */
.L_x_18:
[----:B------:R-:W-:Y:S05]  /*13d0*/  BSYNC.RECONVERGENT B1 ;  /* 0x0000000000017941 */ /* 0x000fea0003800200 */
.L_x_17:
        /* <DEDUP_REMOVED lines=49> */
[----:B------:R-:W-:-:S07]  /*16f0*/  MOV R7, R5 ;  /* 0x0000000500077202 */ /* 0x000fce0000000f00 */
.L_x_21:
[----:B------:R-:W-:Y:S05]  /*1700*/  BSYNC.RECONVERGENT B1 ;  /* 0x0000000000017941 */ /* 0x000fea0003800200 */
.L_x_20:
        /* <DEDUP_REMOVED lines=26> */
.L_x_23:
[----:B------:R-:W-:Y:S05]  /*18b0*/  BSYNC.RECONVERGENT B1 ;  /* 0x0000000000017941 */ /* 0x000fea0003800200 */
.L_x_22:
        /* <DEDUP_REMOVED lines=15> */
[----:B------:R-:W-:Y:S02]  /*19b0*/  VIADD R13, R0, 0x3 ;  /* 0x00000003000d7836 */ /* 0x000fe40000000000 */
[----:B------:R-:W-:-:S03]  /*19c0*/  IMAD.MOV.U32 R6, RZ, RZ, 0xff ;  /* 0x000000ffff067424 */ /* 0x000fc600078e00ff */
[----:B------:R-:W-:-:S13]  /*19d0*/  ISETP.NE.AND P0, PT, R13, 0x639c, PT ;  /* 0x0000639c0d00780c */ /* 0x000fda0003f05270 */
[----:B------:R-:W-:Y:S05]  /*19e0*/  @!P0 BRA `(.L_x_25) ;  /* 0x0000000400688947 */ /* 0x000fea0003800000 */
        /* <DEDUP_REMOVED lines=35> */
.L_x_27:
[----:B------:R-:W-:Y:S05]  /*1c20*/  BSYNC.RECONVERGENT B1 ;  /* 0x0000000000017941 */ /* 0x000fea0003800200 */
.L_x_26:
[----:B------:R-:W-:Y:S01]  /*1c30*/  DFMA R10, R6, R6, 1 ;  /* 0x3ff00000060a742b */ /* 0x000fe20000000006 */
[----:B------:R-:W-:Y:S01]  /*1c40*/  BSSY.RECONVERGENT B1, `(.L_x_28) ;  /* 0x0000017000017945 */ /* 0x000fe20003800200 */
[----:B------:R-:W-:Y:S02]  /*1c50*/  IMAD.MOV.U32 R6, RZ, RZ, 0x0 ;  /* 0x00000000ff067424 */ /* 0x000fe400078e00ff */
[----:B------:R-:W-:Y:S02]  /*1c60*/  IMAD.MOV.U32 R7, RZ, RZ, 0x3fd80000 ;  /* 0x3fd80000ff077424 */ /* 0x000fe400078e00ff */
        /* <DEDUP_REMOVED lines=9> */
[----:B------:R-:W-:Y:S01]  /*1d00*/  VIADD R5, R33, 0xfff00000 ;  /* 0xfff0000021057836 */ /* 0x000fe20000000000 */
[----:B------:R-:W-:-:S05]  /*1d10*/  MOV R4, R32 ;  /* 0x0000002000047202 */ /* 0x000fca0000000f00 */
[----:B------:R-:W-:-:S08]  /*1d20*/  DFMA R8, R6, -R6, R10 ;  /* 0x800000060608722b */ /* 0x000fd0000000000a */
[----:B------:R-:W-:Y:S01]  /*1d30*/  DFMA R30, R8, R4, R6 ;  /* 0x00000004081e722b */ /* 0x000fe20000000006 */
[----:B------:R-:W-:Y:S10]  /*1d40*/  @!P0 BRA `(.L_x_29) ;  /* 0x0000000000188947 */ /* 0x000ff40003800000 */
[----:B------:R-:W-:Y:S01]  /*1d50*/  IMAD.MOV.U32 R4, RZ, RZ, R14 ;  /* 0x000000ffff047224 */ /* 0x000fe200078e000e */
[----:B------:R-:W-:Y:S01]  /*1d60*/  MOV R14, 0x1d90 ;  /* 0x00001d90000e7802 */ /* 0x000fe20000000f00 */
[----:B------:R-:W-:-:S07]  /*1d70*/  IMAD.MOV.U32 R12, RZ, RZ, R32 ;  /* 0x000000ffff0c7224 */ /* 0x000fce00078e0020 */
[----:B------:R-:W-:Y:S05]  /*1d80*/  CALL.REL.NOINC `($__internal_1_$__cuda_sm20_dsqrt_rn_f64_mediumpath_v1) ;  /* 0x0000000800507944 */ /* 0x000fea0003c00000 */
[----:B------:R-:W-:Y:S02]  /*1d90*/  IMAD.MOV.U32 R30, RZ, RZ, R4 ;  /* 0x000000ffff1e7224 */ /* 0x000fe400078e0004 */
[----:B------:R-:W-:-:S07]  /*1da0*/  IMAD.MOV.U32 R31, RZ, RZ, R5 ;  /* 0x000000ffff1f7224 */ /* 0x000fce00078e0005 */
.L_x_29:
[----:B------:R-:W-:Y:S05]  /*1db0*/  BSYNC.RECONVERGENT B1 ;  /* 0x0000000000017941 */ /* 0x000fea0003800200 */
.L_x_28:
[----:B------:R-:W-:Y:S01]  /*1dc0*/  DADD R4, |R28|, |R26| ;  /* 0x000000001c047229 */ /* 0x000fe2000000061a */
[----:B------:R-:W-:Y:S01]  /*1dd0*/  UMOV UR8, 0xffffffff ;  /* 0xffffffff00087882 */ /* 0x000fe20000000000 */
[C---:B------:R-:W-:Y:S01]  /*1de0*/  DMUL R30, R22.reuse, R30 ;  /* 0x0000001e161e7228 */ /* 0x040fe20000000000 */
        /* <DEDUP_REMOVED lines=12> */
[----:B------:R-:W-:Y:S01]  /*1eb0*/  VIADD R0, R0, 0x4 ;  /* 0x0000000400007836 */ /* 0x000fe20000000000 */
[----:B------:R-:W-:Y:S06]  /*1ec0*/  BRA `(.L_x_30) ;  /* 0xffffffec000c7947 */ /* 0x000fec000383ffff */
.L_x_24:
[----:B------:R-:W-:Y:S01]  /*1ed0*/  VIADD R13, R0, 0x2 ;  /* 0x00000002000d7836 */ /* 0x000fe20000000000 */
[----:B------:R-:W-:Y:S06]  /*1ee0*/  BRA `(.L_x_14) ;  /* 0x0000000000047947 */ /* 0x000fec0003800000 */
.L_x_19:
[----:B------:R-:W-:-:S07]  /*1ef0*/  VIADD R13, R0, 0x1 ;  /* 0x00000001000d7836 */ /* 0x000fce0000000000 */
.L_x_14:
[----:B------:R-:W-:-:S05]  /*1f00*/  LOP3.LUT R0, R13, 0xffff, RZ, 0xc0, !PT ;  /* 0x0000ffff0d007812 */ /* 0x000fca00078ec0ff */
[----:B------:R-:W-:-:S05]  /*1f10*/  IMAD R0, R0, 0x8081, RZ ;  /* 0x0000808100007824 */ /* 0x000fca00078e02ff */
[----:B------:R-:W-:-:S04]  /*1f20*/  SHF.R.U32.HI R0, RZ, 0x17, R0 ;  /* 0x00000017ff007819 */ /* 0x000fc80000011600 */
[----:B------:R-:W-:-:S05]  /*1f30*/  PRMT R0, R0, 0x9910, RZ ;  /* 0x0000991000007816 */ /* 0x000fca00000000ff */
[----:B------:R-:W-:-:S05]  /*1f40*/  IMAD R0, R0, 0xff, RZ ;  /* 0x000000ff00007824 */ /* 0x000fca00078e02ff */
[----:B------:R-:W-:-:S04]  /*1f50*/  IADD3 R0, PT, PT, RZ, -R0, RZ ;  /* 0x80000000ff007210 */ /* 0x000fc80007ffe0ff */
[----:B------:R-:W-:-:S05]  /*1f60*/  PRMT R0, R0, 0x7710, RZ ;  /* 0x0000771000007816 */ /* 0x000fca00000000ff */
[----:B------:R-:W-:-:S05]  /*1f70*/  IMAD.IADD R13, R0, 0x1, R13 ;  /* 0x00000001000d7824 */ /* 0x000fca00078e020d */
[----:B------:R-:W-:-:S07]  /*1f80*/  PRMT R6, R13, 0x7610, R6 ;  /* 0x000076100d067816 */ /* 0x000fce0000000006 */
.L_x_25:
[----:B------:R-:W-:Y:S05]  /*1f90*/  BSYNC.RECONVERGENT B0 ;  /* 0x0000000000007941 */ /* 0x000fea0003800200 */
.L_x_9:
[----:B------:R-:W0:Y:S02]  /*1fa0*/  LDCU.64 UR8, c[0x0][0x380] ;  /* 0x00007000ff0877ac */ /* 0x000e240008000a00 */
[----:B0-----:R-:W-:-:S04]  /*1fb0*/  IADD3 R4, P0, PT, R3, UR8, RZ ;  /* 0x0000000803047c10 */ /* 0x001fc8000ff1e0ff */
[----:B------:R-:W-:Y:S01]  /*1fc0*/  LEA.HI.X.SX32 R5, R3, UR9, 0x1, P0 ;  /* 0x0000000903057c11 */ /* 0x000fe200080f0eff */
[----:B------:R-:W-:-:S04]  /*1fd0*/  IMAD.IADD R3, R2, 0x1, R3 ;  /* 0x0000000102037824 */ /* 0x000fc800078e0203 */
[----:B------:R0:W-:Y:S01]  /*1fe0*/  STG.E.U8 desc[UR6][R4.64], R6 ;  /* 0x0000000604007986 */ /* 0x0001e2000c101106 */
[----:B------:R-:W-:-:S13]  /*1ff0*/  ISETP.GE.AND P0, PT, R3, UR4, PT ;  /* 0x0000000403007c0c */ /* 0x000fda000bf06270 */
[----:B0-----:R-:W-:Y:S05]  /*2000*/  @!P0 BRA `(.L_x_31) ;  /* 0xffffffe000308947 */ /* 0x001fea000383ffff */
[----:B------:R-:W-:Y:S05]  /*2010*/  EXIT ;  /* 0x000000000000794d */ /* 0x000fea0003800000 */
.L_x_8:
[----:B------:R-:W0:Y:S02]  /*2020*/  LDCU.64 UR8, c[0x0][0x380] ;  /* 0x00007000ff0877ac */ /* 0x000e240008000a00 */
[----:B0-----:R-:W-:-:S04]  /*2030*/  IADD3 R2, P0, PT, R3, UR8, RZ ;  /* 0x0000000803027c10 */ /* 0x001fc8000ff1e0ff */
[----:B------:R-:W-:-:S05]  /*2040*/  LEA.HI.X.SX32 R3, R3, UR9, 0x1, P0 ;  /* 0x0000000903037c11 */ /* 0x000fca00080f0eff */
[----:B------:R-:W-:Y:S01]  /*2050*/  STG.E.U8 desc[UR6][R2.64], RZ ;  /* 0x000000ff02007986 */ /* 0x000fe2000c101106 */
[----:B------:R-:W-:Y:S05]  /*2060*/  EXIT ;  /* 0x000000000000794d */ /* 0x000fea0003800000 */
        .weak           $__internal_0_$__cuda_sm20_div_rn_f64_full
        .type           $__internal_0_$__cuda_sm20_div_rn_f64_full,@function
        .size           $__internal_0_$__cuda_sm20_div_rn_f64_full,($__internal_1_$__cuda_sm20_dsqrt_rn_f64_mediumpath_v1 - $__internal_0_$__cuda_sm20_div_rn_f64_full)
$__internal_0_$__cuda_sm20_div_rn_f64_full:
[C---:B------:R-:W-:Y:S01]  /*2070*/  FSETP.GEU.AND P0, PT, |R5|.reuse, 1.469367938527859385e-39, PT ;  /* 0x001000000500780b */ /* 0x040fe20003f0e200 */
[--C-:B------:R-:W-:Y:S01]  /*2080*/  IMAD.MOV.U32 R10, RZ, RZ, R6.reuse ;  /* 0x000000ffff0a7224 */ /* 0x100fe200078e0006 */
[----:B------:R-:W-:Y:S01]  /*2090*/  LOP3.LUT R9, R5, 0x800fffff, RZ, 0xc0, !PT ;  /* 0x800fffff05097812 */ /* 0x000fe200078ec0ff */
[----:B------:R-:W-:Y:S01]  /*20a0*/  IMAD.MOV.U32 R11, RZ, RZ, R5 ;  /* 0x000000ffff0b7224 */ /* 0x000fe200078e0005 */
[----:B------:R-:W-:Y:S01]  /*20b0*/  MOV R32, 0x1 ;  /* 0x0000000100207802 */ /* 0x000fe20000000f00 */
[----:B------:R-:W-:Y:S01]  /*20c0*/  IMAD.MOV.U32 R14, RZ, RZ, R6 ;  /* 0x000000ffff0e7224 */ /* 0x000fe200078e0006 */
[----:B------:R-:W-:Y:S01]  /*20d0*/  LOP3.LUT R15, R9, 0x3ff00000, RZ, 0xfc, !PT ;  /* 0x3ff00000090f7812 */ /* 0x000fe200078efcff */
[----:B------:R-:W-:Y:S01]  /*20e0*/  IMAD.MOV.U32 R31, RZ, RZ, R7 ;  /* 0x000000ffff1f7224 */ /* 0x000fe200078e0007 */
[----:B------:R-:W-:Y:S01]  /*20f0*/  LOP3.LUT R7, R5, 0x7ff00000, RZ, 0xc0, !PT ;  /* 0x7ff0000005077812 */ /* 0x000fe200078ec0ff */
[----:B------:R-:W-:Y:S01]  /*2100*/  IMAD.MOV.U32 R5, RZ, RZ, 0x1ca00000 ;  /* 0x1ca00000ff057424 */ /* 0x000fe200078e00ff */
[----:B------:R-:W-:Y:S01]  /*2110*/  BSSY.RECONVERGENT B2, `(.L_x_32) ;  /* 0x0000056000027945 */ /* 0x000fe20003800200 */
[----:B------:R-:W-:Y:S01]  /*2120*/  IMAD.MOV.U32 R30, RZ, RZ, R8 ;  /* 0x000000ffff1e7224 */ /* 0x000fe200078e0008 */
[C---:B------:R-:W-:Y:S01]  /*2130*/  FSETP.GEU.AND P2, PT, |R31|.reuse, 1.469367938527859385e-39, PT ;  /* 0x001000001f00780b */ /* 0x040fe20003f4e200 */
[----:B------:R-:W-:Y:S01]  /*2140*/  @!P0 DMUL R14, R10, 8.98846567431157953865e+307 ;  /* 0x7fe000000a0e8828 */ /* 0x000fe20000000000 */
[----:B------:R-:W-:-:S04]  /*2150*/  LOP3.LUT R6, R31, 0x7ff00000, RZ, 0xc0, !PT ;  /* 0x7ff000001f067812 */ /* 0x000fc800078ec0ff */
[----:B------:R-:W-:Y:S01]  /*2160*/  ISETP.GE.U32.AND P1, PT, R6, R7, PT ;  /* 0x000000070600720c */ /* 0x000fe20003f26070 */
[----:B------:R-:W0:Y:S04]  /*2170*/  MUFU.RCP64H R33, R15 ;  /* 0x0000000f00217308 */ /* 0x000e280000001800 */
[----:B------:R-:W-:Y:S02]  /*2180*/  @!P0 LOP3.LUT R7, R15, 0x7ff00000, RZ, 0xc0, !PT ;  /* 0x7ff000000f078812 */ /* 0x000fe400078ec0ff */
[----:B------:R-:W-:Y:S01]  /*2190*/  @!P2 LOP3.LUT R9, R11, 0x7ff00000, RZ, 0xc0, !PT ;  /* 0x7ff000000b09a812 */ /* 0x000fe200078ec0ff */
[----:B------:R-:W-:-:S03]  /*21a0*/  @!P2 IMAD.MOV.U32 R34, RZ, RZ, RZ ;  /* 0x000000ffff22a224 */ /* 0x000fc600078e00ff */
[----:B------:R-:W-:Y:S02]  /*21b0*/  @!P2 ISETP.GE.U32.AND P3, PT, R6, R9, PT ;  /* 0x000000090600a20c */ /* 0x000fe40003f66070 */
[C---:B------:R-:W-:Y:S02]  /*21c0*/  SEL R9, R5.reuse, 0x63400000, !P1 ;  /* 0x6340000005097807 */ /* 0x040fe40004800000 */
[----:B------:R-:W-:Y:S01]  /*21d0*/  @!P2 SEL R8, R5, 0x63400000, !P3 ;  /* 0x634000000508a807 */ /* 0x000fe20005800000 */
[----:B0-----:R-:W-:-:S03]  /*21e0*/  DFMA R36, R32, -R14, 1 ;  /* 0x3ff000002024742b */ /* 0x001fc6000000080e */
[----:B------:R-:W-:-:S04]  /*21f0*/  @!P2 LOP3.LUT R8, R8, 0x80000000, R31, 0xf8, !PT ;  /* 0x800000000808a812 */ /* 0x000fc800078ef81f */
[----:B------:R-:W-:Y:S01]  /*2200*/  @!P2 LOP3.LUT R35, R8, 0x100000, RZ, 0xfc, !PT ;  /* 0x001000000823a812 */ /* 0x000fe200078efcff */
[----:B------:R-:W-:-:S08]  /*2210*/  DFMA R36, R36, R36, R36 ;  /* 0x000000242424722b */ /* 0x000fd00000000024 */
[----:B------:R-:W-:Y:S01]  /*2220*/  DFMA R36, R32, R36, R32 ;  /* 0x000000242024722b */ /* 0x000fe20000000020 */
[----:B------:R-:W-:Y:S01]  /*2230*/  LOP3.LUT R33, R9, 0x800fffff, R31, 0xf8, !PT ;  /* 0x800fffff09217812 */ /* 0x000fe200078ef81f */
[----:B------:R-:W-:-:S06]  /*2240*/  IMAD.MOV.U32 R32, RZ, RZ, R30 ;  /* 0x000000ffff207224 */ /* 0x000fcc00078e001e */
[----:B------:R-:W-:Y:S02]  /*2250*/  DFMA R8, R36, -R14, 1 ;  /* 0x3ff000002408742b */ /* 0x000fe4000000080e */
[----:B------:R-:W-:-:S06]  /*2260*/  @!P2 DFMA R32, R32, 2, -R34 ;  /* 0x400000002020a82b */ /* 0x000fcc0000000822 */
[----:B------:R-:W-:Y:S01]  /*2270*/  DFMA R36, R36, R8, R36 ;  /* 0x000000082424722b */ /* 0x000fe20000000024 */
[----:B------:R-:W-:-:S03]  /*2280*/  IMAD.MOV.U32 R8, RZ, RZ, R6 ;  /* 0x000000ffff087224 */ /* 0x000fc600078e0006 */
[----:B------:R-:W-:-:S04]  /*2290*/  @!P2 LOP3.LUT R8, R33, 0x7ff00000, RZ, 0xc0, !PT ;  /* 0x7ff000002108a812 */ /* 0x000fc800078ec0ff */
[----:B------:R-:W-:Y:S01]  /*22a0*/  DMUL R34, R36, R32 ;  /* 0x0000002024227228 */ /* 0x000fe20000000000 */
[----:B------:R-:W-:-:S05]  /*22b0*/  VIADD R9, R8, 0xffffffff ;  /* 0xffffffff08097836 */ /* 0x000fca0000000000 */
[----:B------:R-:W-:Y:S01]  /*22c0*/  ISETP.GT.U32.AND P0, PT, R9, 0x7feffffe, PT ;  /* 0x7feffffe0900780c */ /* 0x000fe20003f04070 */
[----:B------:R-:W-:Y:S01]  /*22d0*/  VIADD R9, R7, 0xffffffff ;  /* 0xffffffff07097836 */ /* 0x000fe20000000000 */
[----:B------:R-:W-:-:S04]  /*22e0*/  DFMA R38, R34, -R14, R32 ;  /* 0x8000000e2226722b */ /* 0x000fc80000000020 */
[----:B------:R-:W-:-:S04]  /*22f0*/  ISETP.GT.U32.OR P0, PT, R9, 0x7feffffe, P0 ;  /* 0x7feffffe0900780c */ /* 0x000fc80000704470 */
[----:B------:R-:W-:-:S09]  /*2300*/  DFMA R34, R36, R38, R34 ;  /* 0x000000262422722b */ /* 0x000fd20000000022 */
[----:B------:R-:W-:Y:S05]  /*2310*/  @P0 BRA `(.L_x_33) ;  /* 0x0000000000740947 */ /* 0x000fea0003800000 */
[----:B------:R-:W-:-:S04]  /*2320*/  LOP3.LUT R7, R11, 0x7ff00000, RZ, 0xc0, !PT ;  /* 0x7ff000000b077812 */ /* 0x000fc800078ec0ff */
[CC--:B------:R-:W-:Y:S02]  /*2330*/  VIADDMNMX R8, R6.reuse, -R7.reuse, 0xb9600000, !PT ;  /* 0xb960000006087446 */ /* 0x0c0fe40007800907 */
[----:B------:R-:W-:Y:S01]  /*2340*/  ISETP.GE.U32.AND P0, PT, R6, R7, PT ;  /* 0x000000070600720c */ /* 0x000fe20003f06070 */
[----:B------:R-:W-:Y:S01]  /*2350*/  IMAD.MOV.U32 R6, RZ, RZ, RZ ;  /* 0x000000ffff067224 */ /* 0x000fe200078e00ff */
[----:B------:R-:W-:Y:S02]  /*2360*/  VIMNMX R8, PT, PT, R8, 0x46a00000, PT ;  /* 0x46a0000008087848 */ /* 0x000fe40003fe0100 */
[----:B------:R-:W-:-:S05]  /*2370*/  SEL R5, R5, 0x63400000, !P0 ;  /* 0x6340000005057807 */ /* 0x000fca0004000000 */
[----:B------:R-:W-:-:S05]  /*2380*/  IMAD.IADD R5, R8, 0x1, -R5 ;  /* 0x0000000108057824 */ /* 0x000fca00078e0a05 */
[----:B------:R-:W-:-:S06]  /*2390*/  IADD3 R7, PT, PT, R5, 0x7fe00000, RZ ;  /* 0x7fe0000005077810 */ /* 0x000fcc0007ffe0ff */
[----:B------:R-:W-:-:S10]  /*23a0*/  DMUL R36, R34, R6 ;  /* 0x0000000622247228 */ /* 0x000fd40000000000 */
[----:B------:R-:W-:-:S13]  /*23b0*/  FSETP.GTU.AND P0, PT, |R37|, 1.469367938527859385e-39, PT ;  /* 0x001000002500780b */ /* 0x000fda0003f0c200 */
[----:B------:R-:W-:Y:S05]  /*23c0*/  @P0 BRA `(.L_x_34) ;  /* 0x0000000000a80947 */ /* 0x000fea0003800000 */
[----:B------:R-:W-:Y:S01]  /*23d0*/  DFMA R14, R34, -R14, R32 ;  /* 0x8000000e220e722b */ /* 0x000fe20000000020 */
[----:B------:R-:W-:-:S09]  /*23e0*/  IMAD.MOV.U32 R10, RZ, RZ, RZ ;  /* 0x000000ffff0a7224 */ /* 0x000fd200078e00ff */
[C---:B------:R-:W-:Y:S02]  /*23f0*/  FSETP.NEU.AND P0, PT, R15.reuse, RZ, PT ;  /* 0x000000ff0f00720b */ /* 0x040fe40003f0d000 */
[----:B------:R-:W-:-:S04]  /*2400*/  LOP3.LUT R6, R15, 0x80000000, R11, 0x48, !PT ;  /* 0x800000000f067812 */ /* 0x000fc800078e480b */
[----:B------:R-:W-:-:S07]  /*2410*/  LOP3.LUT R11, R6, R7, RZ, 0xfc, !PT ;  /* 0x00000007060b7212 */ /* 0x000fce00078efcff */
[----:B------:R-:W-:Y:S05]  /*2420*/  @!P0 BRA `(.L_x_34) ;  /* 0x0000000000908947 */ /* 0x000fea0003800000 */
[----:B------:R-:W-:Y:S01]  /*2430*/  IMAD.MOV R9, RZ, RZ, -R5 ;  /* 0x000000ffff097224 */ /* 0x000fe200078e0a05 */
[----:B------:R-:W-:Y:S01]  /*2440*/  IADD3 R5, PT, PT, -R5, -0x43300000, RZ ;  /* 0xbcd0000005057810 */ /* 0x000fe20007ffe1ff */
[----:B------:R-:W-:-:S06]  /*2450*/  IMAD.MOV.U32 R8, RZ, RZ, RZ ;  /* 0x000000ffff087224 */ /* 0x000fcc00078e00ff */
[----:B------:R-:W-:Y:S02]  /*2460*/  DFMA R8, R36, -R8, R34 ;  /* 0x800000082408722b */ /* 0x000fe40000000022 */
[----:B------:R-:W-:-:S08]  /*2470*/  DMUL.RP R34, R34, R10 ;  /* 0x0000000a22227228 */ /* 0x000fd00000008000 */
[----:B------:R-:W-:Y:S02]  /*2480*/  FSETP.NEU.AND P0, PT, |R9|, R5, PT ;  /* 0x000000050900720b */ /* 0x000fe40003f0d200 */
[----:B------:R-:W-:Y:S02]  /*2490*/  LOP3.LUT R5, R35, R6, RZ, 0x3c, !PT ;  /* 0x0000000623057212 */ /* 0x000fe400078e3cff */
[----:B------:R-:W-:Y:S02]  /*24a0*/  FSEL R6, R34, R36, !P0 ;  /* 0x0000002422067208 */ /* 0x000fe40004000000 */
[----:B------:R-:W-:-:S03]  /*24b0*/  FSEL R7, R5, R37, !P0 ;  /* 0x0000002505077208 */ /* 0x000fc60004000000 */
[----:B------:R-:W-:Y:S02]  /*24c0*/  IMAD.MOV.U32 R36, RZ, RZ, R6 ;  /* 0x000000ffff247224 */ /* 0x000fe400078e0006 */
[----:B------:R-:W-:Y:S01]  /*24d0*/  IMAD.MOV.U32 R37, RZ, RZ, R7 ;  /* 0x000000ffff257224 */ /* 0x000fe200078e0007 */
[----:B------:R-:W-:Y:S06]  /*24e0*/  BRA `(.L_x_34) ;  /* 0x0000000000607947 */ /* 0x000fec0003800000 */
.L_x_33:
[----:B------:R-:W-:-:S14]  /*24f0*/  DSETP.NAN.AND P0, PT, R30, R30, PT ;  /* 0x0000001e1e00722a */ /* 0x000fdc0003f08000 */
[----:B------:R-:W-:Y:S05]  /*2500*/  @P0 BRA `(.L_x_35) ;  /* 0x00000000004c0947 */ /* 0x000fea0003800000 */
[----:B------:R-:W-:-:S14]  /*2510*/  DSETP.NAN.AND P0, PT, R10, R10, PT ;  /* 0x0000000a0a00722a */ /* 0x000fdc0003f08000 */
[----:B------:R-:W-:Y:S05]  /*2520*/  @P0 BRA `(.L_x_36) ;  /* 0x0000000000340947 */ /* 0x000fea0003800000 */
[----:B------:R-:W-:Y:S01]  /*2530*/  ISETP.NE.AND P0, PT, R8, R7, PT ;  /* 0x000000070800720c */ /* 0x000fe20003f05270 */
[----:B------:R-:W-:Y:S01]  /*2540*/  IMAD.MOV.U32 R36, RZ, RZ, 0x0 ;  /* 0x00000000ff247424 */ /* 0x000fe200078e00ff */
[----:B------:R-:W-:-:S11]  /*2550*/  MOV R37, 0xfff80000 ;  /* 0xfff8000000257802 */ /* 0x000fd60000000f00 */
[----:B------:R-:W-:Y:S05]  /*2560*/  @!P0 BRA `(.L_x_34) ;  /* 0x0000000000408947 */ /* 0x000fea0003800000 */
[----:B------:R-:W-:Y:S02]  /*2570*/  ISETP.NE.AND P0, PT, R8, 0x7ff00000, PT ;  /* 0x7ff000000800780c */ /* 0x000fe40003f05270 */
[----:B------:R-:W-:Y:S02]  /*2580*/  LOP3.LUT R5, R31, 0x80000000, R11, 0x48, !PT ;  /* 0x800000001f057812 */ /* 0x000fe400078e480b */
[----:B------:R-:W-:-:S13]  /*2590*/  ISETP.EQ.OR P0, PT, R7, RZ, !P0 ;  /* 0x000000ff0700720c */ /* 0x000fda0004702670 */
[----:B------:R-:W-:Y:S01]  /*25a0*/  @P0 LOP3.LUT R6, R5, 0x7ff00000, RZ, 0xfc, !PT ;  /* 0x7ff0000005060812 */ /* 0x000fe200078efcff */
[----:B------:R-:W-:Y:S02]  /*25b0*/  @!P0 IMAD.MOV.U32 R36, RZ, RZ, RZ ;  /* 0x000000ffff248224 */ /* 0x000fe400078e00ff */
[----:B------:R-:W-:Y:S02]  /*25c0*/  @!P0 IMAD.MOV.U32 R37, RZ, RZ, R5 ;  /* 0x000000ffff258224 */ /* 0x000fe400078e0005 */
[----:B------:R-:W-:Y:S02]  /*25d0*/  @P0 IMAD.MOV.U32 R36, RZ, RZ, RZ ;  /* 0x000000ffff240224 */ /* 0x000fe400078e00ff */
[----:B------:R-:W-:Y:S01]  /*25e0*/  @P0 IMAD.MOV.U32 R37, RZ, RZ, R6 ;  /* 0x000000ffff250224 */ /* 0x000fe200078e0006 */
[----:B------:R-:W-:Y:S06]  /*25f0*/  BRA `(.L_x_34) ;  /* 0x00000000001c7947 */ /* 0x000fec0003800000 */
.L_x_36:
[----:B------:R-:W-:Y:S01]  /*2600*/  LOP3.LUT R5, R11, 0x80000, RZ, 0xfc, !PT ;  /* 0x000800000b057812 */ /* 0x000fe200078efcff */
[----:B------:R-:W-:-:S04]  /*2610*/  IMAD.MOV.U32 R36, RZ, RZ, R10 ;  /* 0x000000ffff247224 */ /* 0x000fc800078e000a */
[----:B------:R-:W-:Y:S01]  /*2620*/  IMAD.MOV.U32 R37, RZ, RZ, R5 ;  /* 0x000000ffff257224 */ /* 0x000fe200078e0005 */
[----:B------:R-:W-:Y:S06]  /*2630*/  BRA `(.L_x_34) ;  /* 0x00000000000c7947 */ /* 0x000fec0003800000 */
.L_x_35:
[----:B------:R-:W-:Y:S01]  /*2640*/  LOP3.LUT R5, R31, 0x80000, RZ, 0xfc, !PT ;  /* 0x000800001f057812 */ /* 0x000fe200078efcff */
[----:B------:R-:W-:-:S03]  /*2650*/  IMAD.MOV.U32 R36, RZ, RZ, R30 ;  /* 0x000000ffff247224 */ /* 0x000fc600078e001e */
[----:B------:R-:W-:-:S07]  /*2660*/  MOV R37, R5 ;  /* 0x0000000500257202 */ /* 0x000fce0000000f00 */
.L_x_34:
[----:B------:R-:W-:Y:S05]  /*2670*/  BSYNC.RECONVERGENT B2 ;  /* 0x0000000000027941 */ /* 0x000fea0003800200 */
.L_x_32:
[----:B------:R-:W-:Y:S02]  /*2680*/  IMAD.MOV.U32 R8, RZ, RZ, R4 ;  /* 0x000000ffff087224 */ /* 0x000fe400078e0004 */
[----:B------:R-:W-:Y:S02]  /*2690*/  IMAD.MOV.U32 R9, RZ, RZ, 0x0 ;  /* 0x00000000ff097424 */ /* 0x000fe400078e00ff */
[----:B------:R-:W-:Y:S02]  /*26a0*/  IMAD.MOV.U32 R6, RZ, RZ, R36 ;  /* 0x000000ffff067224 */ /* 0x000fe400078e0024 */
[----:B------:R-:W-:Y:S01]  /*26b0*/  IMAD.MOV.U32 R5, RZ, RZ, R37 ;  /* 0x000000ffff057224 */ /* 0x000fe200078e0025 */
[----:B------:R-:W-:Y:S06]  /*26c0*/  RET.REL.NODEC R8 `(_Z19render_image_cuda_dPhddddi) ;  /* 0xffffffd8084c7950 */ /* 0x000fec0003c3ffff */
        .weak           $__internal_1_$__cuda_sm20_dsqrt_rn_f64_mediumpath_v1
        .type           $__internal_1_$__cuda_sm20_dsqrt_rn_f64_mediumpath_v1,@function
        .size           $__internal_1_$__cuda_sm20_dsqrt_rn_f64_mediumpath_v1,(.L_x_43 - $__internal_1_$__cuda_sm20_dsqrt_rn_f64_mediumpath_v1)
$__internal_1_$__cuda_sm20_dsqrt_rn_f64_mediumpath_v1:
[----:B------:R-:W-:Y:S01]  /*26d0*/  ISETP.GE.U32.AND P0, PT, R4, -0x3400000, PT ;  /* 0xfcc000000400780c */ /* 0x000fe20003f06070 */
[----:B------:R-:W-:Y:S01]  /*26e0*/  BSSY.RECONVERGENT B2, `(.L_x_37) ;  /* 0x0000024000027945 */ /* 0x000fe20003800200 */
[----:B------:R-:W-:-:S11]  /*26f0*/  IMAD.MOV.U32 R4, RZ, RZ, R12 ;  /* 0x000000ffff047224 */ /* 0x000fd600078e000c */
[----:B------:R-:W-:Y:S05]  /*2700*/  @!P0 BRA `(.L_x_38) ;  /* 0x0000000000208947 */ /* 0x000fea0003800000 */
[----:B------:R-:W-:-:S10]  /*2710*/  DFMA.RM R6, R8, R4, R6 ;  /* 0x000000040806722b */ /* 0x000fd40000004006 */
[----:B------:R-:W-:-:S05]  /*2720*/  IADD3 R4, P0, PT, R6, 0x1, RZ ;  /* 0x0000000106047810 */ /* 0x000fca0007f1e0ff */
[----:B------:R-:W-:-:S06]  /*2730*/  IMAD.X R5, RZ, RZ, R7, P0 ;  /* 0x000000ffff057224 */ /* 0x000fcc00000e0607 */
[----:B------:R-:W-:-:S08]  /*2740*/  DFMA.RP R10, -R6, R4, R10 ;  /* 0x00000004060a722b */ /* 0x000fd0000000810a */
[----:B------:R-:W-:-:S06]  /*2750*/  DSETP.GT.AND P0, PT, R10, RZ, PT ;  /* 0x000000ff0a00722a */ /* 0x000fcc0003f04000 */
[----:B------:R-:W-:Y:S02]  /*2760*/  FSEL R4, R4, R6, P0 ;  /* 0x0000000604047208 */ /* 0x000fe40000000000 */
[----:B------:R-:W-:Y:S01]  /*2770*/  FSEL R5, R5, R7, P0 ;  /* 0x0000000705057208 */ /* 0x000fe20000000000 */
[----:B------:R-:W-:Y:S06]  /*2780*/  BRA `(.L_x_39) ;  /* 0x0000000000647947 */ /* 0x000fec0003800000 */
.L_x_38:
[----:B------:R-:W-:-:S14]  /*2790*/  DSETP.NE.AND P0, PT, R10, RZ, PT ;  /* 0x000000ff0a00722a */ /* 0x000fdc0003f05000 */
[----:B------:R-:W-:Y:S05]  /*27a0*/  @!P0 BRA `(.L_x_40) ;  /* 0x0000000000588947 */ /* 0x000fea0003800000 */
[----:B------:R-:W-:-:S13]  /*27b0*/  ISETP.GE.AND P0, PT, R11, RZ, PT ;  /* 0x000000ff0b00720c */ /* 0x000fda0003f06270 */
[----:B------:R-:W-:Y:S01]  /*27c0*/  @!P0 IMAD.MOV.U32 R4, RZ, RZ, 0x0 ;  /* 0x00000000ff048424 */ /* 0x000fe200078e00ff */
[----:B------:R-:W-:Y:S01]  /*27d0*/  @!P0 MOV R5, 0xfff80000 ;  /* 0xfff8000000058802 */ /* 0x000fe20000000f00 */
[----:B------:R-:W-:Y:S06]  /*27e0*/  @!P0 BRA `(.L_x_39) ;  /* 0x00000000004c8947 */ /* 0x000fec0003800000 */
[----:B------:R-:W-:-:S13]  /*27f0*/  ISETP.GT.AND P0, PT, R11, 0x7fefffff, PT ;  /* 0x7fefffff0b00780c */ /* 0x000fda0003f04270 */
[----:B------:R-:W-:Y:S05]  /*2800*/  @P0 BRA `(.L_x_40) ;  /* 0x0000000000400947 */ /* 0x000fea0003800000 */
[----:B------:R-:W-:Y:S01]  /*2810*/  DMUL R10, R10, 8.11296384146066816958e+31 ;  /* 0x469000000a0a7828 */ /* 0x000fe20000000000 */
[----:B------:R-:W-:Y:S02]  /*2820*/  IMAD.MOV.U32 R8, RZ, RZ, RZ ;  /* 0x000000ffff087224 */ /* 0x000fe400078e00ff */
[----:B------:R-:W-:Y:S02]  /*2830*/  IMAD.MOV.U32 R4, RZ, RZ, 0x0 ;  /* 0x00000000ff047424 */ /* 0x000fe400078e00ff */
[----:B------:R-:W-:Y:S01]  /*2840*/  IMAD.MOV.U32 R5, RZ, RZ, 0x3fd80000 ;  /* 0x3fd80000ff057424 */ /* 0x000fe200078e00ff */
[----:B------:R-:W0:Y:S02]  /*2850*/  MUFU.RSQ64H R9, R11 ;  /* 0x0000000b00097308 */ /* 0x000e240000001c00 */
[----:B0-----:R-:W-:-:S08]  /*2860*/  DMUL R6, R8, R8 ;  /* 0x0000000808067228 */ /* 0x001fd00000000000 */
[----:B------:R-:W-:-:S08]  /*2870*/  DFMA R6, R10, -R6, 1 ;  /* 0x3ff000000a06742b */ /* 0x000fd00000000806 */
[----:B------:R-:W-:Y:S02]  /*2880*/  DFMA R4, R6, R4, 0.5 ;  /* 0x3fe000000604742b */ /* 0x000fe40000000004 */
[----:B------:R-:W-:-:S08]  /*2890*/  DMUL R6, R8, R6 ;  /* 0x0000000608067228 */ /* 0x000fd00000000000 */
[----:B------:R-:W-:-:S08]  /*28a0*/  DFMA R6, R4, R6, R8 ;  /* 0x000000060406722b */ /* 0x000fd00000000008 */
[----:B------:R-:W-:Y:S02]  /*28b0*/  DMUL R4, R10, R6 ;  /* 0x000000060a047228 */ /* 0x000fe40000000000 */
[----:B------:R-:W-:-:S06]  /*28c0*/  VIADD R7, R7, 0xfff00000 ;  /* 0xfff0000007077836 */ /* 0x000fcc0000000000 */
[----:B------:R-:W-:-:S08]  /*28d0*/  DFMA R8, R4, -R4, R10 ;  /* 0x800000040408722b */ /* 0x000fd0000000000a */
[----:B------:R-:W-:-:S10]  /*28e0*/  DFMA R4, R6, R8, R4 ;  /* 0x000000080604722b */ /* 0x000fd40000000004 */
[----:B------:R-:W-:Y:S01]  /*28f0*/  VIADD R5, R5, 0xfcb00000 ;  /* 0xfcb0000005057836 */ /* 0x000fe20000000000 */
[----:B------:R-:W-:Y:S06]  /*2900*/  BRA `(.L_x_39) ;  /* 0x0000000000047947 */ /* 0x000fec0003800000 */
.L_x_40:
[----:B------:R-:W-:-:S11]  /*2910*/  DADD R4, R10, R10 ;  /* 0x000000000a047229 */ /* 0x000fd6000000000a */
.L_x_39:
[----:B------:R-:W-:Y:S05]  /*2920*/  BSYNC.RECONVERGENT B2 ;  /* 0x0000000000027941 */ /* 0x000fea0003800200 */
.L_x_37:
[----:B------:R-:W-:-:S04]  /*2930*/  IMAD.MOV.U32 R15, RZ, RZ, 0x0 ;  /* 0x00000000ff0f7424 */ /* 0x000fc800078e00ff */
[----:B------:R-:W-:Y:S05]  /*2940*/  RET.REL.NODEC R14 `(_Z19render_image_cuda_dPhddddi) ;  /* 0xffffffd40eac7950 */ /* 0x000fea0003c3ffff */
.L_x_41:
[----:B------:R-:W-:-:S00]  /*2950*/  BRA `(.L_x_41) ;  /* 0xfffffffc00fc7947 */ /* 0x000fc0000383ffff */
[----:B------:R-:W-:-:S00]  /*2960*/  NOP ;  /* 0x0000000000007918 */ /* 0x000fc00000000000 */
        /* <DEDUP_REMOVED lines=9> */
.L_x_43:


//--------------------- .nv.shared.reserved.0     --------------------------
	.section	.nv.shared.reserved.0,"aw",@nobits
	.weak		__nv_reservedSMEM_offset_0_alias
	.size		__nv_reservedSMEM_offset_0_alias, 0, 64
	.other		__nv_reservedSMEM_offset_0_alias,@"STO_CUDA_RESERVED_SHARED STV_DEFAULT"
__nv_reservedSMEM_offset_0_alias:
	.zero		0
	.zero		64


//--------------------- .nv.constant0._Z19render_image_cuda_dPhddddi --------------------------
	.section	.nv.constant0._Z19render_image_cuda_dPhddddi,"a",@progbits
	.sectionflags	@""
	.align	4
.nv.constant0._Z19render_image_cuda_dPhddddi:
	.zero		940


//--------------------- SYMBOLS --------------------------

	.type		.nv.reservedSmem.offset0,@object
	.size		.nv.reservedSmem.offset0,0x4
